//
// Generated by NVIDIA NVVM Compiler
//
// Compiler Build ID: CL-36424714
// Cuda compilation tools, release 13.0, V13.0.88
// Based on NVVM 20.0.0
//

.version 9.0
.target sm_100
.address_size 64

	// .globl	_Z8sumRandCPiiii
.global .align 4 .u32 min_el = 2147483647;

.visible .entry _Z8sumRandCPiiii(
	.param .u64 .ptr .align 1 _Z8sumRandCPiiii_param_0,
	.param .u32 _Z8sumRandCPiiii_param_1,
	.param .u32 _Z8sumRandCPiiii_param_2,
	.param .u32 _Z8sumRandCPiiii_param_3
)
{
	.reg .pred 	%p<12>;
	.reg .b32 	%r<214>;
	.reg .b64 	%rd<93>;

	ld.param.u64 	%rd2, [_Z8sumRandCPiiii_param_0];
	ld.param.u32 	%r21, [_Z8sumRandCPiiii_param_1];
	ld.param.u32 	%r19, [_Z8sumRandCPiiii_param_2];
	ld.param.u32 	%r20, [_Z8sumRandCPiiii_param_3];
	cvta.to.global.u64 	%rd1, %rd2;
	mov.u32 	%r22, %ctaid.x;
	mov.u32 	%r23, %ntid.x;
	mov.u32 	%r24, %tid.x;
	mad.lo.s32 	%r25, %r22, %r23, %r24;
	mul.lo.s32 	%r26, %r20, %r25;
	div.s32 	%r1, %r26, %r19;
	mul.lo.s32 	%r27, %r1, %r19;
	sub.s32 	%r2, %r26, %r27;
	add.s32 	%r3, %r19, 1;
	mad.lo.s32 	%r4, %r21, %r19, %r21;
	setp.ge.s32 	%p1, %r1, %r21;
	setp.lt.s32 	%p2, %r20, 1;
	or.pred  	%p3, %p1, %p2;
	@%p3 bra 	$L__BB0_12;
	and.b32  	%r5, %r20, 7;
	setp.lt.u32 	%p4, %r20, 8;
	mov.b32 	%r212, 0;
	@%p4 bra 	$L__BB0_4;
	and.b32  	%r212, %r20, 2147483640;
	neg.s32 	%r210, %r212;
	add.s32 	%r209, %r2, 3;
$L__BB0_3:
	.pragma "nounroll";
	add.s32 	%r29, %r209, -3;
	div.s32 	%r30, %r29, %r19;
	mul.lo.s32 	%r31, %r30, %r19;
	sub.s32 	%r32, %r29, %r31;
	add.s32 	%r33, %r30, %r1;
	mul.lo.s32 	%r34, %r33, %r3;
	add.s32 	%r35, %r34, %r32;
	mul.wide.s32 	%rd3, %r35, 4;
	add.s64 	%rd4, %rd1, %rd3;
	ld.global.u32 	%r36, [%rd4];
	add.s32 	%r37, %r34, %r19;
	mul.wide.s32 	%rd5, %r37, 4;
	add.s64 	%rd6, %rd1, %rd5;
	atom.global.add.u32 	%r38, [%rd6], %r36;
	add.s32 	%r39, %r32, %r4;
	mul.wide.s32 	%rd7, %r39, 4;
	add.s64 	%rd8, %rd1, %rd7;
	atom.global.add.u32 	%r40, [%rd8], %r36;
	add.s32 	%r41, %r209, -2;
	div.s32 	%r42, %r41, %r19;
	mul.lo.s32 	%r43, %r42, %r19;
	sub.s32 	%r44, %r41, %r43;
	add.s32 	%r45, %r42, %r1;
	mul.lo.s32 	%r46, %r45, %r3;
	add.s32 	%r47, %r46, %r44;
	mul.wide.s32 	%rd9, %r47, 4;
	add.s64 	%rd10, %rd1, %rd9;
	ld.global.u32 	%r48, [%rd10];
	add.s32 	%r49, %r46, %r19;
	mul.wide.s32 	%rd11, %r49, 4;
	add.s64 	%rd12, %rd1, %rd11;
	atom.global.add.u32 	%r50, [%rd12], %r48;
	add.s32 	%r51, %r44, %r4;
	mul.wide.s32 	%rd13, %r51, 4;
	add.s64 	%rd14, %rd1, %rd13;
	atom.global.add.u32 	%r52, [%rd14], %r48;
	add.s32 	%r53, %r209, -1;
	div.s32 	%r54, %r53, %r19;
	mul.lo.s32 	%r55, %r54, %r19;
	sub.s32 	%r56, %r53, %r55;
	add.s32 	%r57, %r54, %r1;
	mul.lo.s32 	%r58, %r57, %r3;
	add.s32 	%r59, %r58, %r56;
	mul.wide.s32 	%rd15, %r59, 4;
	add.s64 	%rd16, %rd1, %rd15;
	ld.global.u32 	%r60, [%rd16];
	add.s32 	%r61, %r58, %r19;
	mul.wide.s32 	%rd17, %r61, 4;
	add.s64 	%rd18, %rd1, %rd17;
	atom.global.add.u32 	%r62, [%rd18], %r60;
	add.s32 	%r63, %r56, %r4;
	mul.wide.s32 	%rd19, %r63, 4;
	add.s64 	%rd20, %rd1, %rd19;
	atom.global.add.u32 	%r64, [%rd20], %r60;
	add.s32 	%r65, %r209, 4;
	div.s32 	%r66, %r209, %r19;
	mul.lo.s32 	%r67, %r66, %r19;
	sub.s32 	%r68, %r209, %r67;
	add.s32 	%r69, %r66, %r1;
	mul.lo.s32 	%r70, %r69, %r3;
	add.s32 	%r71, %r70, %r68;
	mul.wide.s32 	%rd21, %r71, 4;
	add.s64 	%rd22, %rd1, %rd21;
	ld.global.u32 	%r72, [%rd22];
	add.s32 	%r73, %r70, %r19;
	mul.wide.s32 	%rd23, %r73, 4;
	add.s64 	%rd24, %rd1, %rd23;
	atom.global.add.u32 	%r74, [%rd24], %r72;
	add.s32 	%r75, %r68, %r4;
	mul.wide.s32 	%rd25, %r75, 4;
	add.s64 	%rd26, %rd1, %rd25;
	atom.global.add.u32 	%r76, [%rd26], %r72;
	add.s32 	%r77, %r209, 1;
	div.s32 	%r78, %r77, %r19;
	mul.lo.s32 	%r79, %r78, %r19;
	sub.s32 	%r80, %r77, %r79;
	add.s32 	%r81, %r78, %r1;
	mul.lo.s32 	%r82, %r81, %r3;
	add.s32 	%r83, %r82, %r80;
	mul.wide.s32 	%rd27, %r83, 4;
	add.s64 	%rd28, %rd1, %rd27;
	ld.global.u32 	%r84, [%rd28];
	add.s32 	%r85, %r82, %r19;
	mul.wide.s32 	%rd29, %r85, 4;
	add.s64 	%rd30, %rd1, %rd29;
	atom.global.add.u32 	%r86, [%rd30], %r84;
	add.s32 	%r87, %r80, %r4;
	mul.wide.s32 	%rd31, %r87, 4;
	add.s64 	%rd32, %rd1, %rd31;
	atom.global.add.u32 	%r88, [%rd32], %r84;
	add.s32 	%r89, %r209, 2;
	div.s32 	%r90, %r89, %r19;
	mul.lo.s32 	%r91, %r90, %r19;
	sub.s32 	%r92, %r89, %r91;
	add.s32 	%r93, %r90, %r1;
	mul.lo.s32 	%r94, %r93, %r3;
	add.s32 	%r95, %r94, %r92;
	mul.wide.s32 	%rd33, %r95, 4;
	add.s64 	%rd34, %rd1, %rd33;
	ld.global.u32 	%r96, [%rd34];
	add.s32 	%r97, %r94, %r19;
	mul.wide.s32 	%rd35, %r97, 4;
	add.s64 	%rd36, %rd1, %rd35;
	atom.global.add.u32 	%r98, [%rd36], %r96;
	add.s32 	%r99, %r92, %r4;
	mul.wide.s32 	%rd37, %r99, 4;
	add.s64 	%rd38, %rd1, %rd37;
	atom.global.add.u32 	%r100, [%rd38], %r96;
	add.s32 	%r101, %r209, 3;
	div.s32 	%r102, %r101, %r19;
	mul.lo.s32 	%r103, %r102, %r19;
	sub.s32 	%r104, %r101, %r103;
	add.s32 	%r105, %r102, %r1;
	mul.lo.s32 	%r106, %r105, %r3;
	add.s32 	%r107, %r106, %r104;
	mul.wide.s32 	%rd39, %r107, 4;
	add.s64 	%rd40, %rd1, %rd39;
	ld.global.u32 	%r108, [%rd40];
	add.s32 	%r109, %r106, %r19;
	mul.wide.s32 	%rd41, %r109, 4;
	add.s64 	%rd42, %rd1, %rd41;
	atom.global.add.u32 	%r110, [%rd42], %r108;
	add.s32 	%r111, %r104, %r4;
	mul.wide.s32 	%rd43, %r111, 4;
	add.s64 	%rd44, %rd1, %rd43;
	atom.global.add.u32 	%r112, [%rd44], %r108;
	div.s32 	%r113, %r65, %r19;
	mul.lo.s32 	%r114, %r113, %r19;
	sub.s32 	%r115, %r65, %r114;
	add.s32 	%r116, %r113, %r1;
	mul.lo.s32 	%r117, %r116, %r3;
	add.s32 	%r118, %r117, %r115;
	mul.wide.s32 	%rd45, %r118, 4;
	add.s64 	%rd46, %rd1, %rd45;
	ld.global.u32 	%r119, [%rd46];
	add.s32 	%r120, %r117, %r19;
	mul.wide.s32 	%rd47, %r120, 4;
	add.s64 	%rd48, %rd1, %rd47;
	atom.global.add.u32 	%r121, [%rd48], %r119;
	add.s32 	%r122, %r115, %r4;
	mul.wide.s32 	%rd49, %r122, 4;
	add.s64 	%rd50, %rd1, %rd49;
	atom.global.add.u32 	%r123, [%rd50], %r119;
	add.s32 	%r210, %r210, 8;
	add.s32 	%r209, %r209, 8;
	setp.ne.s32 	%p5, %r210, 0;
	@%p5 bra 	$L__BB0_3;
$L__BB0_4:
	setp.eq.s32 	%p6, %r5, 0;
	@%p6 bra 	$L__BB0_12;
	and.b32  	%r14, %r20, 3;
	setp.lt.u32 	%p7, %r5, 4;
	@%p7 bra 	$L__BB0_7;
	add.s32 	%r124, %r212, %r2;
	div.s32 	%r125, %r124, %r19;
	mul.lo.s32 	%r126, %r125, %r19;
	sub.s32 	%r127, %r124, %r126;
	add.s32 	%r128, %r125, %r1;
	mul.lo.s32 	%r129, %r128, %r3;
	add.s32 	%r130, %r129, %r127;
	mul.wide.s32 	%rd51, %r130, 4;
	add.s64 	%rd52, %rd1, %rd51;
	ld.global.u32 	%r131, [%rd52];
	add.s32 	%r132, %r129, %r19;
	mul.wide.s32 	%rd53, %r132, 4;
	add.s64 	%rd54, %rd1, %rd53;
	atom.global.add.u32 	%r133, [%rd54], %r131;
	add.s32 	%r134, %r127, %r4;
	mul.wide.s32 	%rd55, %r134, 4;
	add.s64 	%rd56, %rd1, %rd55;
	atom.global.add.u32 	%r135, [%rd56], %r131;
	add.s32 	%r136, %r124, 1;
	div.s32 	%r137, %r136, %r19;
	mul.lo.s32 	%r138, %r137, %r19;
	sub.s32 	%r139, %r136, %r138;
	add.s32 	%r140, %r137, %r1;
	mul.lo.s32 	%r141, %r140, %r3;
	add.s32 	%r142, %r141, %r139;
	mul.wide.s32 	%rd57, %r142, 4;
	add.s64 	%rd58, %rd1, %rd57;
	ld.global.u32 	%r143, [%rd58];
	add.s32 	%r144, %r141, %r19;
	mul.wide.s32 	%rd59, %r144, 4;
	add.s64 	%rd60, %rd1, %rd59;
	atom.global.add.u32 	%r145, [%rd60], %r143;
	add.s32 	%r146, %r139, %r4;
	mul.wide.s32 	%rd61, %r146, 4;
	add.s64 	%rd62, %rd1, %rd61;
	atom.global.add.u32 	%r147, [%rd62], %r143;
	add.s32 	%r148, %r124, 2;
	div.s32 	%r149, %r148, %r19;
	mul.lo.s32 	%r150, %r149, %r19;
	sub.s32 	%r151, %r148, %r150;
	add.s32 	%r152, %r149, %r1;
	mul.lo.s32 	%r153, %r152, %r3;
	add.s32 	%r154, %r153, %r151;
	mul.wide.s32 	%rd63, %r154, 4;
	add.s64 	%rd64, %rd1, %rd63;
	ld.global.u32 	%r155, [%rd64];
	add.s32 	%r156, %r153, %r19;
	mul.wide.s32 	%rd65, %r156, 4;
	add.s64 	%rd66, %rd1, %rd65;
	atom.global.add.u32 	%r157, [%rd66], %r155;
	add.s32 	%r158, %r151, %r4;
	mul.wide.s32 	%rd67, %r158, 4;
	add.s64 	%rd68, %rd1, %rd67;
	atom.global.add.u32 	%r159, [%rd68], %r155;
	add.s32 	%r160, %r124, 3;
	div.s32 	%r161, %r160, %r19;
	mul.lo.s32 	%r162, %r161, %r19;
	sub.s32 	%r163, %r160, %r162;
	add.s32 	%r164, %r161, %r1;
	mul.lo.s32 	%r165, %r164, %r3;
	add.s32 	%r166, %r165, %r163;
	mul.wide.s32 	%rd69, %r166, 4;
	add.s64 	%rd70, %rd1, %rd69;
	ld.global.u32 	%r167, [%rd70];
	add.s32 	%r168, %r165, %r19;
	mul.wide.s32 	%rd71, %r168, 4;
	add.s64 	%rd72, %rd1, %rd71;
	atom.global.add.u32 	%r169, [%rd72], %r167;
	add.s32 	%r170, %r163, %r4;
	mul.wide.s32 	%rd73, %r170, 4;
	add.s64 	%rd74, %rd1, %rd73;
	atom.global.add.u32 	%r171, [%rd74], %r167;
	add.s32 	%r212, %r212, 4;
$L__BB0_7:
	setp.eq.s32 	%p8, %r14, 0;
	@%p8 bra 	$L__BB0_12;
	setp.eq.s32 	%p9, %r14, 1;
	@%p9 bra 	$L__BB0_10;
	add.s32 	%r172, %r212, %r2;
	div.s32 	%r173, %r172, %r19;
	mul.lo.s32 	%r174, %r173, %r19;
	sub.s32 	%r175, %r172, %r174;
	add.s32 	%r176, %r173, %r1;
	mul.lo.s32 	%r177, %r176, %r3;
	add.s32 	%r178, %r177, %r175;
	mul.wide.s32 	%rd75, %r178, 4;
	add.s64 	%rd76, %rd1, %rd75;
	ld.global.u32 	%r179, [%rd76];
	add.s32 	%r180, %r177, %r19;
	mul.wide.s32 	%rd77, %r180, 4;
	add.s64 	%rd78, %rd1, %rd77;
	atom.global.add.u32 	%r181, [%rd78], %r179;
	add.s32 	%r182, %r175, %r4;
	mul.wide.s32 	%rd79, %r182, 4;
	add.s64 	%rd80, %rd1, %rd79;
	atom.global.add.u32 	%r183, [%rd80], %r179;
	add.s32 	%r184, %r172, 1;
	div.s32 	%r185, %r184, %r19;
	mul.lo.s32 	%r186, %r185, %r19;
	sub.s32 	%r187, %r184, %r186;
	add.s32 	%r188, %r185, %r1;
	mul.lo.s32 	%r189, %r188, %r3;
	add.s32 	%r190, %r189, %r187;
	mul.wide.s32 	%rd81, %r190, 4;
	add.s64 	%rd82, %rd1, %rd81;
	ld.global.u32 	%r191, [%rd82];
	add.s32 	%r192, %r189, %r19;
	mul.wide.s32 	%rd83, %r192, 4;
	add.s64 	%rd84, %rd1, %rd83;
	atom.global.add.u32 	%r193, [%rd84], %r191;
	add.s32 	%r194, %r187, %r4;
	mul.wide.s32 	%rd85, %r194, 4;
	add.s64 	%rd86, %rd1, %rd85;
	atom.global.add.u32 	%r195, [%rd86], %r191;
	add.s32 	%r212, %r212, 2;
$L__BB0_10:
	and.b32  	%r196, %r20, 1;
	setp.eq.b32 	%p10, %r196, 1;
	not.pred 	%p11, %p10;
	@%p11 bra 	$L__BB0_12;
	add.s32 	%r197, %r212, %r2;
	div.s32 	%r198, %r197, %r19;
	mul.lo.s32 	%r199, %r198, %r19;
	sub.s32 	%r200, %r197, %r199;
	add.s32 	%r201, %r198, %r1;
	mul.lo.s32 	%r202, %r201, %r3;
	add.s32 	%r203, %r202, %r200;
	mul.wide.s32 	%rd87, %r203, 4;
	add.s64 	%rd88, %rd1, %rd87;
	ld.global.u32 	%r204, [%rd88];
	add.s32 	%r205, %r202, %r19;
	mul.wide.s32 	%rd89, %r205, 4;
	add.s64 	%rd90, %rd1, %rd89;
	atom.global.add.u32 	%r206, [%rd90], %r204;
	add.s32 	%r207, %r200, %r4;
	mul.wide.s32 	%rd91, %r207, 4;
	add.s64 	%rd92, %rd1, %rd91;
	atom.global.add.u32 	%r208, [%rd92], %r204;
$L__BB0_12:
	ret;

}
	// .globl	_Z7findMinPiiii
.visible .entry _Z7findMinPiiii(
	.param .u64 .ptr .align 1 _Z7findMinPiiii_param_0,
	.param .u32 _Z7findMinPiiii_param_1,
	.param .u32 _Z7findMinPiiii_param_2,
	.param .u32 _Z7findMinPiiii_param_3
)
{
	.reg .pred 	%p<5>;
	.reg .b32 	%r<31>;
	.reg .b64 	%rd<5>;

	ld.param.u64 	%rd2, [_Z7findMinPiiii_param_0];
	ld.param.u32 	%r13, [_Z7findMinPiiii_param_1];
	ld.param.u32 	%r14, [_Z7findMinPiiii_param_2];
	ld.param.u32 	%r15, [_Z7findMinPiiii_param_3];
	setp.lt.s32 	%p1, %r15, 1;
	mov.b32 	%r30, 2147483647;
	@%p1 bra 	$L__BB1_6;
	add.s32 	%r1, %r14, %r13;
	add.s32 	%r2, %r14, 1;
	mov.u32 	%r19, %tid.x;
	mov.u32 	%r20, %ntid.x;
	mov.u32 	%r21, %ctaid.x;
	mad.lo.s32 	%r22, %r21, %r20, %r19;
	mul.lo.s32 	%r3, %r15, %r22;
	cvta.to.global.u64 	%rd1, %rd2;
	mov.b32 	%r30, 2147483647;
	mov.b32 	%r26, 0;
$L__BB1_2:
	add.s32 	%r29, %r26, %r3;
	setp.lt.s32 	%p2, %r29, %r13;
	mov.u32 	%r28, %r14;
	@%p2 bra 	$L__BB1_5;
	setp.ge.s32 	%p3, %r29, %r1;
	@%p3 bra 	$L__BB1_7;
	sub.s32 	%r28, %r29, %r13;
	mov.u32 	%r29, %r13;
$L__BB1_5:
	mad.lo.s32 	%r23, %r29, %r2, %r28;
	mul.wide.s32 	%rd3, %r23, 4;
	add.s64 	%rd4, %rd1, %rd3;
	ld.global.u32 	%r24, [%rd4];
	min.s32 	%r30, %r30, %r24;
	add.s32 	%r26, %r26, 1;
	setp.ne.s32 	%p4, %r26, %r15;
	@%p4 bra 	$L__BB1_2;
$L__BB1_6:
	atom.global.min.s32 	%r25, [min_el], %r30;
$L__BB1_7:
	ret;

}
	// .globl	_Z9updateMinPiiii
.visible .entry _Z9updateMinPiiii(
	.param .u64 .ptr .align 1 _Z9updateMinPiiii_param_0,
	.param .u32 _Z9updateMinPiiii_param_1,
	.param .u32 _Z9updateMinPiiii_param_2,
	.param .u32 _Z9updateMinPiiii_param_3
)
{
	.reg .pred 	%p<13>;
	.reg .b32 	%r<171>;
	.reg .b64 	%rd<35>;

	ld.param.u64 	%rd2, [_Z9updateMinPiiii_param_0];
	ld.param.u32 	%r19, [_Z9updateMinPiiii_param_1];
	ld.param.u32 	%r20, [_Z9updateMinPiiii_param_2];
	ld.param.u32 	%r21, [_Z9updateMinPiiii_param_3];
	cvta.to.global.u64 	%rd1, %rd2;
	mov.u32 	%r22, %ctaid.x;
	mov.u32 	%r23, %ntid.x;
	mov.u32 	%r24, %tid.x;
	mad.lo.s32 	%r1, %r22, %r23, %r24;
	mul.lo.s32 	%r25, %r21, %r1;
	div.s32 	%r2, %r25, %r20;
	mul.lo.s32 	%r26, %r2, %r20;
	sub.s32 	%r3, %r25, %r26;
	setp.ge.s32 	%p1, %r2, %r19;
	setp.lt.s32 	%p2, %r21, 1;
	or.pred  	%p3, %p1, %p2;
	@%p3 bra 	$L__BB2_12;
	add.s32 	%r4, %r20, 1;
	and.b32  	%r5, %r21, 7;
	setp.lt.u32 	%p4, %r21, 8;
	mov.b32 	%r169, 0;
	@%p4 bra 	$L__BB2_4;
	and.b32  	%r169, %r21, 2147483640;
	neg.s32 	%r167, %r169;
	add.s32 	%r166, %r3, 3;
$L__BB2_3:
	.pragma "nounroll";
	add.s32 	%r28, %r166, -3;
	div.s32 	%r29, %r28, %r20;
	mul.lo.s32 	%r30, %r29, %r20;
	sub.s32 	%r31, %r28, %r30;
	add.s32 	%r32, %r29, %r2;
	ld.global.u32 	%r33, [min_el];
	mad.lo.s32 	%r34, %r32, %r4, %r31;
	mul.wide.s32 	%rd3, %r34, 4;
	add.s64 	%rd4, %rd1, %rd3;
	ld.global.u32 	%r35, [%rd4];
	add.s32 	%r36, %r35, %r33;
	st.global.u32 	[%rd4], %r36;
	add.s32 	%r37, %r166, -2;
	div.s32 	%r38, %r37, %r20;
	mul.lo.s32 	%r39, %r38, %r20;
	sub.s32 	%r40, %r37, %r39;
	add.s32 	%r41, %r38, %r2;
	ld.global.u32 	%r42, [min_el];
	mad.lo.s32 	%r43, %r41, %r4, %r40;
	mul.wide.s32 	%rd5, %r43, 4;
	add.s64 	%rd6, %rd1, %rd5;
	ld.global.u32 	%r44, [%rd6];
	add.s32 	%r45, %r44, %r42;
	st.global.u32 	[%rd6], %r45;
	add.s32 	%r46, %r166, -1;
	div.s32 	%r47, %r46, %r20;
	mul.lo.s32 	%r48, %r47, %r20;
	sub.s32 	%r49, %r46, %r48;
	add.s32 	%r50, %r47, %r2;
	ld.global.u32 	%r51, [min_el];
	mad.lo.s32 	%r52, %r50, %r4, %r49;
	mul.wide.s32 	%rd7, %r52, 4;
	add.s64 	%rd8, %rd1, %rd7;
	ld.global.u32 	%r53, [%rd8];
	add.s32 	%r54, %r53, %r51;
	st.global.u32 	[%rd8], %r54;
	add.s32 	%r55, %r166, 4;
	div.s32 	%r56, %r166, %r20;
	mul.lo.s32 	%r57, %r56, %r20;
	sub.s32 	%r58, %r166, %r57;
	add.s32 	%r59, %r56, %r2;
	ld.global.u32 	%r60, [min_el];
	mad.lo.s32 	%r61, %r59, %r4, %r58;
	mul.wide.s32 	%rd9, %r61, 4;
	add.s64 	%rd10, %rd1, %rd9;
	ld.global.u32 	%r62, [%rd10];
	add.s32 	%r63, %r62, %r60;
	st.global.u32 	[%rd10], %r63;
	add.s32 	%r64, %r166, 1;
	div.s32 	%r65, %r64, %r20;
	mul.lo.s32 	%r66, %r65, %r20;
	sub.s32 	%r67, %r64, %r66;
	add.s32 	%r68, %r65, %r2;
	ld.global.u32 	%r69, [min_el];
	mad.lo.s32 	%r70, %r68, %r4, %r67;
	mul.wide.s32 	%rd11, %r70, 4;
	add.s64 	%rd12, %rd1, %rd11;
	ld.global.u32 	%r71, [%rd12];
	add.s32 	%r72, %r71, %r69;
	st.global.u32 	[%rd12], %r72;
	add.s32 	%r73, %r166, 2;
	div.s32 	%r74, %r73, %r20;
	mul.lo.s32 	%r75, %r74, %r20;
	sub.s32 	%r76, %r73, %r75;
	add.s32 	%r77, %r74, %r2;
	ld.global.u32 	%r78, [min_el];
	mad.lo.s32 	%r79, %r77, %r4, %r76;
	mul.wide.s32 	%rd13, %r79, 4;
	add.s64 	%rd14, %rd1, %rd13;
	ld.global.u32 	%r80, [%rd14];
	add.s32 	%r81, %r80, %r78;
	st.global.u32 	[%rd14], %r81;
	add.s32 	%r82, %r166, 3;
	div.s32 	%r83, %r82, %r20;
	mul.lo.s32 	%r84, %r83, %r20;
	sub.s32 	%r85, %r82, %r84;
	add.s32 	%r86, %r83, %r2;
	ld.global.u32 	%r87, [min_el];
	mad.lo.s32 	%r88, %r86, %r4, %r85;
	mul.wide.s32 	%rd15, %r88, 4;
	add.s64 	%rd16, %rd1, %rd15;
	ld.global.u32 	%r89, [%rd16];
	add.s32 	%r90, %r89, %r87;
	st.global.u32 	[%rd16], %r90;
	div.s32 	%r91, %r55, %r20;
	mul.lo.s32 	%r92, %r91, %r20;
	sub.s32 	%r93, %r55, %r92;
	add.s32 	%r94, %r91, %r2;
	ld.global.u32 	%r95, [min_el];
	mad.lo.s32 	%r96, %r94, %r4, %r93;
	mul.wide.s32 	%rd17, %r96, 4;
	add.s64 	%rd18, %rd1, %rd17;
	ld.global.u32 	%r97, [%rd18];
	add.s32 	%r98, %r97, %r95;
	st.global.u32 	[%rd18], %r98;
	add.s32 	%r167, %r167, 8;
	add.s32 	%r166, %r166, 8;
	setp.ne.s32 	%p5, %r167, 0;
	@%p5 bra 	$L__BB2_3;
$L__BB2_4:
	setp.eq.s32 	%p6, %r5, 0;
	@%p6 bra 	$L__BB2_12;
	and.b32  	%r14, %r21, 3;
	setp.lt.u32 	%p7, %r5, 4;
	@%p7 bra 	$L__BB2_7;
	add.s32 	%r99, %r169, %r3;
	div.s32 	%r100, %r99, %r20;
	mul.lo.s32 	%r101, %r100, %r20;
	sub.s32 	%r102, %r99, %r101;
	add.s32 	%r103, %r100, %r2;
	ld.global.u32 	%r104, [min_el];
	mad.lo.s32 	%r105, %r103, %r4, %r102;
	mul.wide.s32 	%rd19, %r105, 4;
	add.s64 	%rd20, %rd1, %rd19;
	ld.global.u32 	%r106, [%rd20];
	add.s32 	%r107, %r106, %r104;
	st.global.u32 	[%rd20], %r107;
	add.s32 	%r108, %r99, 1;
	div.s32 	%r109, %r108, %r20;
	mul.lo.s32 	%r110, %r109, %r20;
	sub.s32 	%r111, %r108, %r110;
	add.s32 	%r112, %r109, %r2;
	ld.global.u32 	%r113, [min_el];
	mad.lo.s32 	%r114, %r112, %r4, %r111;
	mul.wide.s32 	%rd21, %r114, 4;
	add.s64 	%rd22, %rd1, %rd21;
	ld.global.u32 	%r115, [%rd22];
	add.s32 	%r116, %r115, %r113;
	st.global.u32 	[%rd22], %r116;
	add.s32 	%r117, %r99, 2;
	div.s32 	%r118, %r117, %r20;
	mul.lo.s32 	%r119, %r118, %r20;
	sub.s32 	%r120, %r117, %r119;
	add.s32 	%r121, %r118, %r2;
	ld.global.u32 	%r122, [min_el];
	mad.lo.s32 	%r123, %r121, %r4, %r120;
	mul.wide.s32 	%rd23, %r123, 4;
	add.s64 	%rd24, %rd1, %rd23;
	ld.global.u32 	%r124, [%rd24];
	add.s32 	%r125, %r124, %r122;
	st.global.u32 	[%rd24], %r125;
	add.s32 	%r126, %r99, 3;
	div.s32 	%r127, %r126, %r20;
	mul.lo.s32 	%r128, %r127, %r20;
	sub.s32 	%r129, %r126, %r128;
	add.s32 	%r130, %r127, %r2;
	ld.global.u32 	%r131, [min_el];
	mad.lo.s32 	%r132, %r130, %r4, %r129;
	mul.wide.s32 	%rd25, %r132, 4;
	add.s64 	%rd26, %rd1, %rd25;
	ld.global.u32 	%r133, [%rd26];
	add.s32 	%r134, %r133, %r131;
	st.global.u32 	[%rd26], %r134;
	add.s32 	%r169, %r169, 4;
$L__BB2_7:
	setp.eq.s32 	%p8, %r14, 0;
	@%p8 bra 	$L__BB2_12;
	setp.eq.s32 	%p9, %r14, 1;
	@%p9 bra 	$L__BB2_10;
	add.s32 	%r135, %r169, %r3;
	div.s32 	%r136, %r135, %r20;
	mul.lo.s32 	%r137, %r136, %r20;
	sub.s32 	%r138, %r135, %r137;
	add.s32 	%r139, %r136, %r2;
	ld.global.u32 	%r140, [min_el];
	mad.lo.s32 	%r141, %r139, %r4, %r138;
	mul.wide.s32 	%rd27, %r141, 4;
	add.s64 	%rd28, %rd1, %rd27;
	ld.global.u32 	%r142, [%rd28];
	add.s32 	%r143, %r142, %r140;
	st.global.u32 	[%rd28], %r143;
	add.s32 	%r144, %r135, 1;
	div.s32 	%r145, %r144, %r20;
	mul.lo.s32 	%r146, %r145, %r20;
	sub.s32 	%r147, %r144, %r146;
	add.s32 	%r148, %r145, %r2;
	ld.global.u32 	%r149, [min_el];
	mad.lo.s32 	%r150, %r148, %r4, %r147;
	mul.wide.s32 	%rd29, %r150, 4;
	add.s64 	%rd30, %rd1, %rd29;
	ld.global.u32 	%r151, [%rd30];
	add.s32 	%r152, %r151, %r149;
	st.global.u32 	[%rd30], %r152;
	add.s32 	%r169, %r169, 2;
$L__BB2_10:
	and.b32  	%r153, %r21, 1;
	setp.eq.b32 	%p10, %r153, 1;
	not.pred 	%p11, %p10;
	@%p11 bra 	$L__BB2_12;
	add.s32 	%r154, %r169, %r3;
	div.s32 	%r155, %r154, %r20;
	mul.lo.s32 	%r156, %r155, %r20;
	sub.s32 	%r157, %r154, %r156;
	add.s32 	%r158, %r155, %r2;
	ld.global.u32 	%r159, [min_el];
	mad.lo.s32 	%r160, %r158, %r4, %r157;
	mul.wide.s32 	%rd31, %r160, 4;
	add.s64 	%rd32, %rd1, %rd31;
	ld.global.u32 	%r161, [%rd32];
	add.s32 	%r162, %r161, %r159;
	st.global.u32 	[%rd32], %r162;
$L__BB2_12:
	setp.ne.s32 	%p12, %r1, 0;
	@%p12 bra 	$L__BB2_14;
	ld.global.u32 	%r163, [min_el];
	mad.lo.s32 	%r164, %r19, %r20, %r19;
	add.s32 	%r165, %r164, %r20;
	mul.wide.s32 	%rd33, %r165, 4;
	add.s64 	%rd34, %rd1, %rd33;
	st.global.u32 	[%rd34], %r163;
$L__BB2_14:
	ret;

}


// ===== COMPILED SASS (sm_100) =====

	.target	sm_100

	.elftype	@"ET_EXEC"


//--------------------- .note.nv.tkinfo           --------------------------
	.section	.note.nv.tkinfo,"",@"SHT_NOTE"
	.sectionflags	@"SHF_NOTE_NV_TKINFO"
	.tkinfo
        /*0018*/ 	.word	0x00000002
        /*0030*/ 	.string	""
        /*0030*/ 	.string	"ptxas"
        /*0030*/ 	.string	"Cuda compilation tools, release 13.0, V13.0.88"
        /*0030*/ 	.string	"Build cuda_13.0.r13.0/compiler.36424714_0"
        /*0030*/ 	.string	"-arch sm_100 -m 64 "



//--------------------- .note.nv.cuinfo           --------------------------
	.section	.note.nv.cuinfo,"",@"SHT_NOTE"
	.sectionflags	@"SHF_NOTE_NV_CUINFO"
        /*0018*/ 	.short	0x0002
        /*001a*/ 	.short	0x0064
        /*001c*/ 	.short	0x0082
	.zero		2


//--------------------- .nv.info                  --------------------------
	.section	.nv.info,"",@"SHT_CUDA_INFO"
	.align	4


	//----- nvinfo : EIATTR_REGCOUNT
	.align		4
        /*0000*/ 	.byte	0x04, 0x2f
        /*0002*/ 	.short	(.L_2 - .L_1)
	.align		4
.L_1:
        /*0004*/ 	.word	index@(_Z8sumRandCPiiii)
        /*0008*/ 	.word	0x00000020


	//----- nvinfo : EIATTR_FRAME_SIZE
	.align		4
.L_2:
        /*000c*/ 	.byte	0x04, 0x11
        /*000e*/ 	.short	(.L_4 - .L_3)
	.align		4
.L_3:
        /*0010*/ 	.word	index@(_Z8sumRandCPiiii)
        /*0014*/ 	.word	0x00000000


	//----- nvinfo : EIATTR_REGCOUNT
	.align		4
.L_4:
        /*0018*/ 	.byte	0x04, 0x2f
        /*001a*/ 	.short	(.L_6 - .L_5)
	.align		4
.L_5:
        /*001c*/ 	.word	index@(_Z7findMinPiiii)
        /*0020*/ 	.word	0x0000000a


	//----- nvinfo : EIATTR_FRAME_SIZE
	.align		4
.L_6:
        /*0024*/ 	.byte	0x04, 0x11
        /*0026*/ 	.short	(.L_8 - .L_7)
	.align		4
.L_7:
        /*0028*/ 	.word	index@(_Z7findMinPiiii)
        /*002c*/ 	.word	0x00000000


	//----- nvinfo : EIATTR_REGCOUNT
	.align		4
.L_8:
        /*0030*/ 	.byte	0x04, 0x2f
        /*0032*/ 	.short	(.L_10 - .L_9)
	.align		4
.L_9:
        /*0034*/ 	.word	index@(_Z9updateMinPiiii)
        /*0038*/ 	.word	0x00000020


	//----- nvinfo : EIATTR_FRAME_SIZE
	.align		4
.L_10:
        /*003c*/ 	.byte	0x04, 0x11
        /*003e*/ 	.short	(.L_12 - .L_11)
	.align		4
.L_11:
        /*0040*/ 	.word	index@(_Z9updateMinPiiii)
        /*0044*/ 	.word	0x00000000


	//----- nvinfo : EIATTR_MIN_STACK_SIZE
	.align		4
.L_12:
        /*0048*/ 	.byte	0x04, 0x12
        /*004a*/ 	.short	(.L_14 - .L_13)
	.align		4
.L_13:
        /*004c*/ 	.word	index@(_Z9updateMinPiiii)
        /*0050*/ 	.word	0x00000000


	//----- nvinfo : EIATTR_MIN_STACK_SIZE
	.align		4
.L_14:
        /*0054*/ 	.byte	0x04, 0x12
        /*0056*/ 	.short	(.L_16 - .L_15)
	.align		4
.L_15:
        /*0058*/ 	.word	index@(_Z7findMinPiiii)
        /*005c*/ 	.word	0x00000000


	//----- nvinfo : EIATTR_MIN_STACK_SIZE
	.align		4
.L_16:
        /*0060*/ 	.byte	0x04, 0x12
        /*0062*/ 	.short	(.L_18 - .L_17)
	.align		4
.L_17:
        /*0064*/ 	.word	index@(_Z8sumRandCPiiii)
        /*0068*/ 	.word	0x00000000
.L_18:


//--------------------- .nv.compat                --------------------------
	.section	.nv.compat,"",@"SHT_CUDA_COMPAT_INFO"
	.align	4
        /*0000*/ 	.byte	0x02, 0x09, 0x00, 0x00, 0x02, 0x02, 0x01, 0x00, 0x02, 0x05, 0x05, 0x00, 0x03, 0x07, 0x01, 0x01
        /*0010*/ 	.byte	0x02, 0x03, 0x00, 0x00, 0x02, 0x06, 0x01, 0x00, 0x04, 0x0b, 0x08, 0x00, 0x09, 0x00, 0x00, 0x00
        /*0020*/ 	.byte	0x00, 0x00, 0x00, 0x00


//--------------------- .nv.info._Z9updateMinPiiii --------------------------
	.section	.nv.info._Z9updateMinPiiii,"",@"SHT_CUDA_INFO"
	.sectionflags	@""
	.align	4


	//----- nvinfo : EIATTR_CUDA_API_VERSION
	.align		4
        /*0000*/ 	.byte	0x04, 0x37
        /*0002*/ 	.short	(.L_20 - .L_19)
.L_19:
        /*0004*/ 	.word	0x00000082


	//----- nvinfo : EIATTR_KPARAM_INFO
	.align		4
.L_20:
        /*0008*/ 	.byte	0x04, 0x17
        /*000a*/ 	.short	(.L_22 - .L_21)
.L_21:
        /*000c*/ 	.word	0x00000000
        /*0010*/ 	.short	0x0003
        /*0012*/ 	.short	0x0010
        /*0014*/ 	.byte	0x00, 0xf0, 0x11, 0x00


	//----- nvinfo : EIATTR_KPARAM_INFO
	.align		4
.L_22:
        /*0018*/ 	.byte	0x04, 0x17
        /*001a*/ 	.short	(.L_24 - .L_23)
.L_23:
        /*001c*/ 	.word	0x00000000
        /*0020*/ 	.short	0x0002
        /*0022*/ 	.short	0x000c
        /*0024*/ 	.byte	0x00, 0xf0, 0x11, 0x00


	//----- nvinfo : EIATTR_KPARAM_INFO
	.align		4
.L_24:
        /*0028*/ 	.byte	0x04, 0x17
        /*002a*/ 	.short	(.L_26 - .L_25)
.L_25:
        /*002c*/ 	.word	0x00000000
        /*0030*/ 	.short	0x0001
        /*0032*/ 	.short	0x0008
        /*0034*/ 	.byte	0x00, 0xf0, 0x11, 0x00


	//----- nvinfo : EIATTR_KPARAM_INFO
	.align		4
.L_26:
        /*0038*/ 	.byte	0x04, 0x17
        /*003a*/ 	.short	(.L_28 - .L_27)
.L_27:
        /*003c*/ 	.word	0x00000000
        /*0040*/ 	.short	0x0000
        /*0042*/ 	.short	0x0000
        /*0044*/ 	.byte	0x00, 0xf5, 0x21, 0x00


	//----- nvinfo : EIATTR_SPARSE_MMA_MASK
	.align		4
.L_28:
        /*0048*/ 	.byte	0x03, 0x50
        /*004a*/ 	.short	0x0000


	//----- nvinfo : EIATTR_MAXREG_COUNT
	.align		4
        /*004c*/ 	.byte	0x03, 0x1b
        /*004e*/ 	.short	0x00ff


	//----- nvinfo : EIATTR_MERCURY_ISA_VERSION
	.align		4
        /*0050*/ 	.byte	0x03, 0x5f
        /*0052*/ 	.short	0x0101


	//----- nvinfo : EIATTR_VRC_CTA_INIT_COUNT
	.align		4
        /*0054*/ 	.byte	0x02, 0x4a
	.zero		1
	.zero		1


	//----- nvinfo : EIATTR_EXIT_INSTR_OFFSETS
	.align		4
        /*0058*/ 	.byte	0x04, 0x1c
        /*005a*/ 	.short	(.L_30 - .L_29)


	//   ....[0]....
.L_29:
        /*005c*/ 	.word	0x00001ba0


	//   ....[1]....
        /*0060*/ 	.word	0x00001c30


	//----- nvinfo : EIATTR_CRS_STACK_SIZE
	.align		4
.L_30:
        /*0064*/ 	.byte	0x04, 0x1e
        /*0066*/ 	.short	(.L_32 - .L_31)
.L_31:
        /*0068*/ 	.word	0x00000000


	//----- nvinfo : EIATTR_CBANK_PARAM_SIZE
	.align		4
.L_32:
        /*006c*/ 	.byte	0x03, 0x19
        /*006e*/ 	.short	0x0014


	//----- nvinfo : EIATTR_PARAM_CBANK
	.align		4
        /*0070*/ 	.byte	0x04, 0x0a
        /*0072*/ 	.short	(.L_34 - .L_33)
	.align		4
.L_33:
        /*0074*/ 	.word	index@(.nv.constant0._Z9updateMinPiiii)
        /*0078*/ 	.short	0x0380
        /*007a*/ 	.short	0x0014


	//----- nvinfo : EIATTR_SW_WAR
	.align		4
.L_34:
        /*007c*/ 	.byte	0x04, 0x36
        /*007e*/ 	.short	(.L_36 - .L_35)
.L_35:
        /*0080*/ 	.word	0x00000008
.L_36:


//--------------------- .nv.info._Z7findMinPiiii  --------------------------
	.section	.nv.info._Z7findMinPiiii,"",@"SHT_CUDA_INFO"
	.sectionflags	@""
	.align	4


	//----- nvinfo : EIATTR_CUDA_API_VERSION
	.align		4
        /*0000*/ 	.byte	0x04, 0x37
        /*0002*/ 	.short	(.L_38 - .L_37)
.L_37:
        /*0004*/ 	.word	0x00000082


	//----- nvinfo : EIATTR_KPARAM_INFO
	.align		4
.L_38:
        /*0008*/ 	.byte	0x04, 0x17
        /*000a*/ 	.short	(.L_40 - .L_39)
.L_39:
        /*000c*/ 	.word	0x00000000
        /*0010*/ 	.short	0x0003
        /*0012*/ 	.short	0x0010
        /*0014*/ 	.byte	0x00, 0xf0, 0x11, 0x00


	//----- nvinfo : EIATTR_KPARAM_INFO
	.align		4
.L_40:
        /*0018*/ 	.byte	0x04, 0x17
        /*001a*/ 	.short	(.L_42 - .L_41)
.L_41:
        /*001c*/ 	.word	0x00000000
        /*0020*/ 	.short	0x0002
        /*0022*/ 	.short	0x000c
        /*0024*/ 	.byte	0x00, 0xf0, 0x11, 0x00


	//----- nvinfo : EIATTR_KPARAM_INFO
	.align		4
.L_42:
        /*0028*/ 	.byte	0x04, 0x17
        /*002a*/ 	.short	(.L_44 - .L_43)
.L_43:
        /*002c*/ 	.word	0x00000000
        /*0030*/ 	.short	0x0001
        /*0032*/ 	.short	0x0008
        /*0034*/ 	.byte	0x00, 0xf0, 0x11, 0x00


	//----- nvinfo : EIATTR_KPARAM_INFO
	.align		4
.L_44:
        /*0038*/ 	.byte	0x04, 0x17
        /*003a*/ 	.short	(.L_46 - .L_45)
.L_45:
        /*003c*/ 	.word	0x00000000
        /*0040*/ 	.short	0x0000
        /*0042*/ 	.short	0x0000
        /*0044*/ 	.byte	0x00, 0xf5, 0x21, 0x00


	//----- nvinfo : EIATTR_SPARSE_MMA_MASK
	.align		4
.L_46:
        /*0048*/ 	.byte	0x03, 0x50
        /*004a*/ 	.short	0x0000


	//----- nvinfo : EIATTR_MAXREG_COUNT
	.align		4
        /*004c*/ 	.byte	0x03, 0x1b
        /*004e*/ 	.short	0x00ff


	//----- nvinfo : EIATTR_MERCURY_ISA_VERSION
	.align		4
        /*0050*/ 	.byte	0x03, 0x5f
        /*0052*/ 	.short	0x0101


	//----- nvinfo : EIATTR_INT_WARP_WIDE_INSTR_OFFSETS
	.align		4
        /*0054*/ 	.byte	0x04, 0x31
        /*0056*/ 	.short	(.L_48 - .L_47)


	//   ....[0]....
.L_47:
        /*0058*/ 	.word	0x00000270


	//   ....[1]....
        /*005c*/ 	.word	0x00000280


	//----- nvinfo : EIATTR_VRC_CTA_INIT_COUNT
	.align		4
.L_48:
        /*0060*/ 	.byte	0x02, 0x4a
	.zero		1
	.zero		1


	//----- nvinfo : EIATTR_EXIT_INSTR_OFFSETS
	.align		4
        /*0064*/ 	.byte	0x04, 0x1c
        /*0066*/ 	.short	(.L_50 - .L_49)


	//   ....[0]....
.L_49:
        /*0068*/ 	.word	0x00000190


	//   ....[1]....
        /*006c*/ 	.word	0x000002d0


	//----- nvinfo : EIATTR_CRS_STACK_SIZE
	.align		4
.L_50:
        /*0070*/ 	.byte	0x04, 0x1e
        /*0072*/ 	.short	(.L_52 - .L_51)
.L_51:
        /*0074*/ 	.word	0x00000000


	//----- nvinfo : EIATTR_CBANK_PARAM_SIZE
	.align		4
.L_52:
        /*0078*/ 	.byte	0x03, 0x19
        /*007a*/ 	.short	0x0014


	//----- nvinfo : EIATTR_PARAM_CBANK
	.align		4
        /*007c*/ 	.byte	0x04, 0x0a
        /*007e*/ 	.short	(.L_54 - .L_53)
	.align		4
.L_53:
        /*0080*/ 	.word	index@(.nv.constant0._Z7findMinPiiii)
        /*0084*/ 	.short	0x0380
        /*0086*/ 	.short	0x0014


	//----- nvinfo : EIATTR_SW_WAR
	.align		4
.L_54:
        /*0088*/ 	.byte	0x04, 0x36
        /*008a*/ 	.short	(.L_56 - .L_55)
.L_55:
        /*008c*/ 	.word	0x00000008
.L_56:


//--------------------- .nv.info._Z8sumRandCPiiii --------------------------
	.section	.nv.info._Z8sumRandCPiiii,"",@"SHT_CUDA_INFO"
	.sectionflags	@""
	.align	4


	//----- nvinfo : EIATTR_CUDA_API_VERSION
	.align		4
        /*0000*/ 	.byte	0x04, 0x37
        /*0002*/ 	.short	(.L_58 - .L_57)
.L_57:
        /*0004*/ 	.word	0x00000082


	//----- nvinfo : EIATTR_KPARAM_INFO
	.align		4
.L_58:
        /*0008*/ 	.byte	0x04, 0x17
        /*000a*/ 	.short	(.L_60 - .L_59)
.L_59:
        /*000c*/ 	.word	0x00000000
        /*0010*/ 	.short	0x0003
        /*0012*/ 	.short	0x0010
        /*0014*/ 	.byte	0x00, 0xf0, 0x11, 0x00


	//----- nvinfo : EIATTR_KPARAM_INFO
	.align		4
.L_60:
        /*0018*/ 	.byte	0x04, 0x17
        /*001a*/ 	.short	(.L_62 - .L_61)
.L_61:
        /*001c*/ 	.word	0x00000000
        /*0020*/ 	.short	0x0002
        /*0022*/ 	.short	0x000c
        /*0024*/ 	.byte	0x00, 0xf0, 0x11, 0x00


	//----- nvinfo : EIATTR_KPARAM_INFO
	.align		4
.L_62:
        /*0028*/ 	.byte	0x04, 0x17
        /*002a*/ 	.short	(.L_64 - .L_63)
.L_63:
        /*002c*/ 	.word	0x00000000
        /*0030*/ 	.short	0x0001
        /*0032*/ 	.short	0x0008
        /*0034*/ 	.byte	0x00, 0xf0, 0x11, 0x00


	//----- nvinfo : EIATTR_KPARAM_INFO
	.align		4
.L_64:
        /*0038*/ 	.byte	0x04, 0x17
        /*003a*/ 	.short	(.L_66 - .L_65)
.L_65:
        /*003c*/ 	.word	0x00000000
        /*0040*/ 	.short	0x0000
        /*0042*/ 	.short	0x0000
        /*0044*/ 	.byte	0x00, 0xf5, 0x21, 0x00


	//----- nvinfo : EIATTR_SPARSE_MMA_MASK
	.align		4
.L_66:
        /*0048*/ 	.byte	0x03, 0x50
        /*004a*/ 	.short	0x0000


	//----- nvinfo : EIATTR_MAXREG_COUNT
	.align		4
        /*004c*/ 	.byte	0x03, 0x1b
        /*004e*/ 	.short	0x00ff


	//----- nvinfo : EIATTR_MERCURY_ISA_VERSION
	.align		4
        /*0050*/ 	.byte	0x03, 0x5f
        /*0052*/ 	.short	0x0101


	//----- nvinfo : EIATTR_VRC_CTA_INIT_COUNT
	.align		4
        /*0054*/ 	.byte	0x02, 0x4a
	.zero		1
	.zero		1


	//----- nvinfo : EIATTR_EXIT_INSTR_OFFSETS
	.align		4
        /*0058*/ 	.byte	0x04, 0x1c
        /*005a*/ 	.short	(.L_68 - .L_67)


	//   ....[0]....
.L_67:
        /*005c*/ 	.word	0x00000280


	//   ....[1]....
        /*0060*/ 	.word	0x00001150


	//   ....[2]....
        /*0064*/ 	.word	0x00001860


	//   ....[3]....
        /*0068*/ 	.word	0x00001c10


	//   ....[4]....
        /*006c*/ 	.word	0x00001dd0


	//----- nvinfo : EIATTR_CBANK_PARAM_SIZE
	.align		4
.L_68:
        /*0070*/ 	.byte	0x03, 0x19
        /*0072*/ 	.short	0x0014


	//----- nvinfo : EIATTR_PARAM_CBANK
	.align		4
        /*0074*/ 	.byte	0x04, 0x0a
        /*0076*/ 	.short	(.L_70 - .L_69)
	.align		4
.L_69:
        /*0078*/ 	.word	index@(.nv.constant0._Z8sumRandCPiiii)
        /*007c*/ 	.short	0x0380
        /*007e*/ 	.short	0x0014


	//----- nvinfo : EIATTR_SW_WAR
	.align		4
.L_70:
        /*0080*/ 	.byte	0x04, 0x36
        /*0082*/ 	.short	(.L_72 - .L_71)
.L_71:
        /*0084*/ 	.word	0x00000008
.L_72:


//--------------------- .nv.callgraph             --------------------------
	.section	.nv.callgraph,"",@"SHT_CUDA_CALLGRAPH"
	.align	4
	.sectionentsize	8
	.align		4
        /*0000*/ 	.word	0x00000000
	.align		4
        /*0004*/ 	.word	0xffffffff
	.align		4
        /*0008*/ 	.word	0x00000000
	.align		4
        /*000c*/ 	.word	0xfffffffe
	.align		4
        /*0010*/ 	.word	0x00000000
	.align		4
        /*0014*/ 	.word	0xfffffffd
	.align		4
        /*0018*/ 	.word	0x00000000
	.align		4
        /*001c*/ 	.word	0xfffffffc


//--------------------- .nv.constant4             --------------------------
	.section	.nv.constant4,"a",@progbits
	.align	8
	.align		8
.nv.constant4:
        /*0000*/ 	.dword	min_el


//--------------------- .text._Z9updateMinPiiii   --------------------------
	.section	.text._Z9updateMinPiiii,"ax",@progbits
	.align	128
        .global         _Z9updateMinPiiii
        .type           _Z9updateMinPiiii,@function
        .size           _Z9updateMinPiiii,(.L_x_17 - _Z9updateMinPiiii)
        .other          _Z9updateMinPiiii,@"STO_CUDA_ENTRY STV_DEFAULT"
_Z9updateMinPiiii:
.text._Z9updateMinPiiii:
[----:B------:R-:W-:Y:S01]  /*0000*/  LDC R1, c[0x0][0x37c] ;  /* 0x0000df00ff017b82 */ /* 0x000fe20000000800 */
[----:B------:R-:W0:Y:S01]  /*0010*/  LDCU UR4, c[0x0][0x38c] ;  /* 0x00007180ff0477ac */ /* 0x000e220008000800 */
[----:B------:R-:W1:Y:S06]  /*0020*/  S2R R4, SR_TID.X ;  /* 0x0000000000047919 */ /* 0x000e6c0000002100 */
[----:B------:R-:W1:Y:S01]  /*0030*/  LDC R3, c[0x0][0x360] ;  /* 0x0000d800ff037b82 */ /* 0x000e620000000800 */
[----:B------:R-:W-:Y:S01]  /*0040*/  BSSY.RECONVERGENT B0, `(.L_x_0) ;  /* 0x00001b4000007945 */ /* 0x000fe20003800200 */
[----:B------:R-:W2:Y:S06]  /*0050*/  LDCU.64 UR6, c[0x0][0x358] ;  /* 0x00006b00ff0677ac */ /* 0x000eac0008000a00 */
[----:B------:R-:W3:Y:S01]  /*0060*/  LDC R14, c[0x0][0x390] ;  /* 0x0000e400ff0e7b82 */ /* 0x000ee20000000800 */
[----:B0-----:R-:W-:-:S07]  /*0070*/  IMAD.U32 R0, RZ, RZ, UR4 ;  /* 0x00000004ff007e24 */ /* 0x001fce000f8e00ff */
[----:B------:R-:W1:Y:S01]  /*0080*/  S2UR UR4, SR_CTAID.X ;  /* 0x00000000000479c3 */ /* 0x000e620000002500 */
[----:B------:R-:W-:-:S04]  /*0090*/  IABS R2, R0 ;  /* 0x0000000000027213 */ /* 0x000fc80000000000 */
[----:B------:R-:W0:Y:S08]  /*00a0*/  I2F.RP R6, R2 ;  /* 0x0000000200067306 */ /* 0x000e300000209400 */
[----:B0-----:R-:W0:Y:S01]  /*00b0*/  MUFU.RCP R6, R6 ;  /* 0x0000000600067308 */ /* 0x001e220000001000 */
[----:B-1----:R-:W-:Y:S01]  /*00c0*/  IMAD R3, R3, UR4, R4 ;  /* 0x0000000403037c24 */ /* 0x002fe2000f8e0204 */
[----:B------:R-:W1:Y:S03]  /*00d0*/  LDCU UR4, c[0x0][0x388] ;  /* 0x00007100ff0477ac */ /* 0x000e660008000800 */
[----:B---3--:R-:W-:-:S02]  /*00e0*/  IMAD R9, R3, R14, RZ ;  /* 0x0000000e03097224 */ /* 0x008fc400078e02ff */
[----:B0-----:R-:W-:-:S03]  /*00f0*/  VIADD R5, R6, 0xffffffe ;  /* 0x0ffffffe06057836 */ /* 0x001fc60000000000 */
[----:B------:R-:W-:-:S03]  /*0100*/  IABS R6, R9 ;  /* 0x0000000900067213 */ /* 0x000fc60000000000 */
[----:B------:R-:W0:Y:S02]  /*0110*/  F2I.FTZ.U32.TRUNC.NTZ R5, R5 ;  /* 0x0000000500057305 */ /* 0x000e24000021f000 */
[----:B0-----:R-:W-:-:S05]  /*0120*/  IMAD R4, R5, R2, RZ ;  /* 0x0000000205047224 */ /* 0x001fca00078e02ff */
[----:B------:R-:W-:Y:S01]  /*0130*/  IADD3 R7, PT, PT, -R4, RZ, RZ ;  /* 0x000000ff04077210 */ /* 0x000fe20007ffe1ff */
[----:B------:R-:W-:-:S04]  /*0140*/  IMAD.MOV.U32 R4, RZ, RZ, RZ ;  /* 0x000000ffff047224 */ /* 0x000fc800078e00ff */
[----:B------:R-:W-:-:S04]  /*0150*/  IMAD.HI.U32 R4, R5, R7, R4 ;  /* 0x0000000705047227 */ /* 0x000fc800078e0004 */
[----:B------:R-:W-:Y:S02]  /*0160*/  IMAD.MOV.U32 R7, RZ, RZ, R6 ;  /* 0x000000ffff077224 */ /* 0x000fe400078e0006 */
[----:B------:R-:W-:Y:S02]  /*0170*/  IMAD.MOV.U32 R5, RZ, RZ, R2 ;  /* 0x000000ffff057224 */ /* 0x000fe400078e0002 */
[----:B------:R-:W-:-:S05]  /*0180*/  IMAD.HI.U32 R6, R4, R7, RZ ;  /* 0x0000000704067227 */ /* 0x000fca00078e00ff */
[----:B------:R-:W-:-:S05]  /*0190*/  IADD3 R8, PT, PT, -R6, RZ, RZ ;  /* 0x000000ff06087210 */ /* 0x000fca0007ffe1ff */
[----:B------:R-:W-:Y:S01]  /*01a0*/  IMAD R8, R2, R8, R7 ;  /* 0x0000000802087224 */ /* 0x000fe200078e0207 */
[----:B------:R-:W-:-:S04]  /*01b0*/  LOP3.LUT R7, R9, R0, RZ, 0x3c, !PT ;  /* 0x0000000009077212 */ /* 0x000fc800078e3cff */
[----:B------:R-:W-:Y:S02]  /*01c0*/  ISETP.GT.U32.AND P1, PT, R5, R8, PT ;  /* 0x000000080500720c */ /* 0x000fe40003f24070 */
[----:B------:R-:W-:-:S11]  /*01d0*/  ISETP.GE.AND P2, PT, R7, RZ, PT ;  /* 0x000000ff0700720c */ /* 0x000fd60003f46270 */
[----:B------:R-:W-:Y:S01]  /*01e0*/  @!P1 IMAD.IADD R8, R8, 0x1, -R2 ;  /* 0x0000000108089824 */ /* 0x000fe200078e0a02 */
[----:B------:R-:W-:Y:S02]  /*01f0*/  @!P1 IADD3 R6, PT, PT, R6, 0x1, RZ ;  /* 0x0000000106069810 */ /* 0x000fe40007ffe0ff */
[----:B------:R-:W-:Y:S02]  /*0200*/  ISETP.NE.AND P1, PT, R0, RZ, PT ;  /* 0x000000ff0000720c */ /* 0x000fe40003f25270 */
[----:B------:R-:W-:-:S13]  /*0210*/  ISETP.GE.U32.AND P0, PT, R8, R5, PT ;  /* 0x000000050800720c */ /* 0x000fda0003f06070 */
[----:B------:R-:W-:Y:S01]  /*0220*/  @P0 VIADD R6, R6, 0x1 ;  /* 0x0000000106060836 */ /* 0x000fe20000000000 */
[----:B------:R-:W-:-:S03]  /*0230*/  ISETP.GE.AND P0, PT, R14, 0x1, PT ;  /* 0x000000010e00780c */ /* 0x000fc60003f06270 */
[----:B------:R-:W-:Y:S01]  /*0240*/  IMAD.MOV.U32 R7, RZ, RZ, R6 ;  /* 0x000000ffff077224 */ /* 0x000fe200078e0006 */
[----:B------:R-:W-:-:S04]  /*0250*/  LOP3.LUT R6, RZ, R0, RZ, 0x33, !PT ;  /* 0x00000000ff067212 */ /* 0x000fc800078e33ff */
[----:B------:R-:W-:-:S04]  /*0260*/  @!P2 IADD3 R7, PT, PT, -R7, RZ, RZ ;  /* 0x000000ff0707a210 */ /* 0x000fc80007ffe1ff */
[----:B------:R-:W-:-:S04]  /*0270*/  SEL R7, R6, R7, !P1 ;  /* 0x0000000706077207 */ /* 0x000fc80004800000 */
[----:B-1----:R-:W-:Y:S01]  /*0280*/  ISETP.GE.OR P0, PT, R7, UR4, !P0 ;  /* 0x0000000407007c0c */ /* 0x002fe2000c706670 */
[----:B------:R-:W-:-:S04]  /*0290*/  IMAD.MOV R8, RZ, RZ, -R7 ;  /* 0x000000ffff087224 */ /* 0x000fc800078e0a07 */
[----:B------:R-:W-:-:S08]  /*02a0*/  IMAD R8, R0, R8, R9 ;  /* 0x0000000800087224 */ /* 0x000fd000078e0209 */
[----:B--2---:R-:W-:Y:S05]  /*02b0*/  @P0 BRA `(.L_x_1) ;  /* 0x0000001800300947 */ /* 0x004fea0003800000 */
[C---:B------:R-:W-:Y:S01]  /*02c0*/  ISETP.GE.U32.AND P2, PT, R14.reuse, 0x8, PT ;  /* 0x000000080e00780c */ /* 0x040fe20003f46070 */
[----:B------:R-:W-:Y:S01]  /*02d0*/  HFMA2 R11, -RZ, RZ, 0, 0 ;  /* 0x00000000ff0b7431 */ /* 0x000fe200000001ff */
[----:B------:R-:W-:Y:S01]  /*02e0*/  LOP3.LUT R9, R14, 0x7, RZ, 0xc0, !PT ;  /* 0x000000070e097812 */ /* 0x000fe200078ec0ff */
[----:B------:R-:W-:-:S03]  /*02f0*/  VIADD R10, R0, 0x1 ;  /* 0x00000001000a7836 */ /* 0x000fc60000000000 */
[----:B------:R-:W-:-:S07]  /*0300*/  ISETP.NE.AND P0, PT, R9, RZ, PT ;  /* 0x000000ff0900720c */ /* 0x000fce0003f05270 */
[----:B------:R-:W-:Y:S06]  /*0310*/  @!P2 BRA `(.L_x_2) ;  /* 0x0000000c003ca947 */ /* 0x000fec0003800000 */
[----:B------:R-:W0:Y:S01]  /*0320*/  LDC.64 R12, c[0x0][0x380] ;  /* 0x0000e000ff0c7b82 */ /* 0x000e220000000a00 */
[----:B------:R-:W-:Y:S01]  /*0330*/  LOP3.LUT R11, R14, 0x7ffffff8, RZ, 0xc0, !PT ;  /* 0x7ffffff80e0b7812 */ /* 0x000fe200078ec0ff */
[----:B------:R-:W-:Y:S01]  /*0340*/  VIADD R21, R8, 0x3 ;  /* 0x0000000308157836 */ /* 0x000fe20000000000 */
[----:B------:R-:W1:Y:S03]  /*0350*/  LDCU UR4, c[0x0][0x38c] ;  /* 0x00007180ff0477ac */ /* 0x000e660008000800 */
[----:B------:R-:W-:-:S07]  /*0360*/  IMAD.MOV R20, RZ, RZ, -R11 ;  /* 0x000000ffff147224 */ /* 0x000fce00078e0a0b */
.L_x_3:
[----:B--2---:R-:W-:Y:S01]  /*0370*/  IADD3 R17, PT, PT, R21, -0x3, RZ ;  /* 0xfffffffd15117810 */ /* 0x004fe20007ffe0ff */
[----:B-1----:R-:W-:-:S03]  /*0380*/  IMAD.U32 R0, RZ, RZ, UR4 ;  /* 0x00000004ff007e24 */ /* 0x002fc6000f8e00ff */
[----:B------:R-:W-:Y:S02]  /*0390*/  IABS R15, R17 ;  /* 0x00000011000f7213 */ /* 0x000fe40000000000 */
[----:B------:R-:W-:-:S03]  /*03a0*/  IABS R2, R0 ;  /* 0x0000000000027213 */ /* 0x000fc60000000000 */
[----:B------:R-:W-:-:S04]  /*03b0*/  IMAD.HI.U32 R4, R4, R15, RZ ;  /* 0x0000000f04047227 */ /* 0x000fc800078e00ff */
[----:B------:R-:W-:-:S04]  /*03c0*/  IMAD.MOV R6, RZ, RZ, -R4 ;  /* 0x000000ffff067224 */ /* 0x000fc800078e0a04 */
[----:B------:R-:W-:Y:S02]  /*03d0*/  IMAD R6, R2, R6, R15 ;  /* 0x0000000602067224 */ /* 0x000fe400078e020f */
[----:B------:R-:W1:Y:S03]  /*03e0*/  LDC.64 R14, c[0x4][RZ] ;  /* 0x01000000ff0e7b82 */ /* 0x000e660000000a00 */
[----:B------:R-:W-:-:S13]  /*03f0*/  ISETP.GT.U32.AND P2, PT, R5, R6, PT ;  /* 0x000000060500720c */ /* 0x000fda0003f44070 */
[----:B------:R-:W-:Y:S01]  /*0400*/  @!P2 IADD3 R6, PT, PT, R6, -R2, RZ ;  /* 0x800000020606a210 */ /* 0x000fe20007ffe0ff */
[----:B------:R-:W-:-:S03]  /*0410*/  @!P2 VIADD R4, R4, 0x1 ;  /* 0x000000010404a836 */ /* 0x000fc60000000000 */
[----:B------:R-:W-:Y:S02]  /*0420*/  ISETP.GE.U32.AND P1, PT, R6, R5, PT ;  /* 0x000000050600720c */ /* 0x000fe40003f26070 */
[-C--:B------:R-:W-:Y:S02]  /*0430*/  LOP3.LUT R5, R17, R0.reuse, RZ, 0x3c, !PT ;  /* 0x0000000011057212 */ /* 0x080fe400078e3cff */
[----:B------:R-:W-:Y:S01]  /*0440*/  LOP3.LUT R6, RZ, R0, RZ, 0x33, !PT ;  /* 0x00000000ff067212 */ /* 0x000fe200078e33ff */
[----:B-1----:R-:W2:Y:S01]  /*0450*/  LDG.E R19, desc[UR6][R14.64] ;  /* 0x000000060e137981 */ /* 0x002ea2000c1e1900 */
[----:B------:R-:W-:-:S07]  /*0460*/  ISETP.GE.AND P3, PT, R5, RZ, PT ;  /* 0x000000ff0500720c */ /* 0x000fce0003f66270 */
[----:B------:R-:W-:Y:S01]  /*0470*/  @P1 VIADD R4, R4, 0x1 ;  /* 0x0000000104041836 */ /* 0x000fe20000000000 */
[----:B------:R-:W-:-:S05]  /*0480*/  ISETP.NE.AND P1, PT, R0, RZ, PT ;  /* 0x000000ff0000720c */ /* 0x000fca0003f25270 */
[----:B------:R-:W-:-:S04]  /*0490*/  @!P3 IADD3 R4, PT, PT, -R4, RZ, RZ ;  /* 0x000000ff0404b210 */ /* 0x000fc80007ffe1ff */
[----:B------:R-:W-:-:S05]  /*04a0*/  SEL R4, R6, R4, !P1 ;  /* 0x0000000406047207 */ /* 0x000fca0004800000 */
[--C-:B------:R-:W-:Y:S02]  /*04b0*/  IMAD.MOV R5, RZ, RZ, -R4.reuse ;  /* 0x000000ffff057224 */ /* 0x100fe400078e0a04 */
[----:B------:R-:W-:Y:S02]  /*04c0*/  IMAD.IADD R4, R7, 0x1, R4 ;  /* 0x0000000107047824 */ /* 0x000fe400078e0204 */
[----:B------:R-:W-:-:S04]  /*04d0*/  IMAD R5, R0, R5, R17 ;  /* 0x0000000500057224 */ /* 0x000fc800078e0211 */
[----:B------:R-:W-:-:S04]  /*04e0*/  IMAD R5, R10, R4, R5 ;  /* 0x000000040a057224 */ /* 0x000fc800078e0205 */
[----:B0-----:R-:W-:-:S05]  /*04f0*/  IMAD.WIDE R16, R5, 0x4, R12 ;  /* 0x0000000405107825 */ /* 0x001fca00078e020c */
[----:B------:R-:W2:Y:S01]  /*0500*/  LDG.E R18, desc[UR6][R16.64] ;  /* 0x0000000610127981 */ /* 0x000ea2000c1e1900 */
[----:B------:R-:W0:Y:S08]  /*0510*/  I2F.RP R22, R2 ;  /* 0x0000000200167306 */ /* 0x000e300000209400 */
[----:B0-----:R-:W0:Y:S02]  /*0520*/  MUFU.RCP R22, R22 ;  /* 0x0000001600167308 */ /* 0x001e240000001000 */
[----:B0-----:R-:W-:-:S06]  /*0530*/  IADD3 R25, PT, PT, R22, 0xffffffe, RZ ;  /* 0x0ffffffe16197810 */ /* 0x001fcc0007ffe0ff */
[----:B------:R-:W0:Y:S01]  /*0540*/  F2I.FTZ.U32.TRUNC.NTZ R5, R25 ;  /* 0x0000001900057305 */ /* 0x000e22000021f000 */
[----:B------:R-:W-:Y:S02]  /*0550*/  HFMA2 R4, -RZ, RZ, 0, 0 ;  /* 0x00000000ff047431 */ /* 0x000fe400000001ff */
[----:B------:R-:W-:-:S05]  /*0560*/  VIADD R23, R21, 0xfffffffe ;  /* 0xfffffffe15177836 */ /* 0x000fca0000000000 */
[----:B------:R-:W-:Y:S01]  /*0570*/  IABS R24, R23 ;  /* 0x0000001700187213 */ /* 0x000fe20000000000 */
[----:B0-----:R-:W-:-:S04]  /*0580*/  IMAD.MOV R27, RZ, RZ, -R5 ;  /* 0x000000ffff1b7224 */ /* 0x001fc800078e0a05 */
[----:B------:R-:W-:-:S04]  /*0590*/  IMAD R27, R27, R2, RZ ;  /* 0x000000021b1b7224 */ /* 0x000fc800078e02ff */
[----:B------:R-:W-:-:S04]  /*05a0*/  IMAD.HI.U32 R4, R5, R27, R4 ;  /* 0x0000001b05047227 */ /* 0x000fc800078e0004 */
[----:B------:R-:W-:-:S04]  /*05b0*/  IMAD.MOV.U32 R5, RZ, RZ, R24 ;  /* 0x000000ffff057224 */ /* 0x000fc800078e0018 */
[----:B------:R-:W-:-:S04]  /*05c0*/  IMAD.HI.U32 R22, R4, R5, RZ ;  /* 0x0000000504167227 */ /* 0x000fc800078e00ff */
[----:B------:R-:W-:-:S04]  /*05d0*/  IMAD.MOV R24, RZ, RZ, -R22 ;  /* 0x000000ffff187224 */ /* 0x000fc800078e0a16 */
[----:B------:R-:W-:Y:S01]  /*05e0*/  IMAD R24, R2, R24, R5 ;  /* 0x0000001802187224 */ /* 0x000fe200078e0205 */
[----:B------:R-:W-:-:S04]  /*05f0*/  MOV R5, R2 ;  /* 0x0000000200057202 */ /* 0x000fc80000000f00 */
[----:B------:R-:W-:-:S13]  /*0600*/  ISETP.GT.U32.AND P3, PT, R5, R24, PT ;  /* 0x000000180500720c */ /* 0x000fda0003f64070 */
[----:B------:R-:W-:-:S05]  /*0610*/  @!P3 IMAD.IADD R24, R24, 0x1, -R2 ;  /* 0x000000011818b824 */ /* 0x000fca00078e0a02 */
[----:B------:R-:W-:Y:S02]  /*0620*/  ISETP.GE.U32.AND P2, PT, R24, R5, PT ;  /* 0x000000051800720c */ /* 0x000fe40003f46070 */
[----:B------:R-:W-:Y:S01]  /*0630*/  LOP3.LUT R24, R23, R0, RZ, 0x3c, !PT ;  /* 0x0000000017187212 */ /* 0x000fe200078e3cff */
[----:B------:R-:W-:-:S03]  /*0640*/  @!P3 VIADD R22, R22, 0x1 ;  /* 0x000000011616b836 */ /* 0x000fc60000000000 */
[----:B------:R-:W-:-:S07]  /*0650*/  ISETP.GE.AND P4, PT, R24, RZ, PT ;  /* 0x000000ff1800720c */ /* 0x000fce0003f86270 */
[----:B------:R-:W-:-:S06]  /*0660*/  @P2 IADD3 R22, PT, PT, R22, 0x1, RZ ;  /* 0x0000000116162810 */ /* 0x000fcc0007ffe0ff */
[----:B------:R-:W-:-:S05]  /*0670*/  @!P4 IMAD.MOV R22, RZ, RZ, -R22 ;  /* 0x000000ffff16c224 */ /* 0x000fca00078e0a16 */
[----:B------:R-:W-:-:S05]  /*0680*/  SEL R22, R6, R22, !P1 ;  /* 0x0000001606167207 */ /* 0x000fca0004800000 */
[----:B------:R-:W-:Y:S01]  /*0690*/  IMAD.MOV R24, RZ, RZ, -R22 ;  /* 0x000000ffff187224 */ /* 0x000fe200078e0a16 */
[----:B------:R-:W-:-:S03]  /*06a0*/  IADD3 R22, PT, PT, R7, R22, RZ ;  /* 0x0000001607167210 */ /* 0x000fc60007ffe0ff */
[----:B------:R-:W-:-:S04]  /*06b0*/  IMAD R23, R0, R24, R23 ;  /* 0x0000001800177224 */ /* 0x000fc800078e0217 */
[----:B------:R-:W-:Y:S02]  /*06c0*/  IMAD R23, R10, R22, R23 ;  /* 0x000000160a177224 */ /* 0x000fe400078e0217 */
[----:B--2---:R-:W-:Y:S02]  /*06d0*/  IMAD.IADD R27, R19, 0x1, R18 ;  /* 0x00000001131b7824 */ /* 0x004fe400078e0212 */
[----:B------:R-:W-:-:S03]  /*06e0*/  IMAD.WIDE R18, R23, 0x4, R12 ;  /* 0x0000000417127825 */ /* 0x000fc600078e020c */
[----:B------:R0:W-:Y:S04]  /*06f0*/  STG.E desc[UR6][R16.64], R27 ;  /* 0x0000001b10007986 */ /* 0x0001e8000c101906 */
[----:B------:R-:W2:Y:S04]  /*0700*/  LDG.E R22, desc[UR6][R14.64] ;  /* 0x000000060e167981 */ /* 0x000ea8000c1e1900 */
[----:B------:R-:W2:Y:S01]  /*0710*/  LDG.E R23, desc[UR6][R18.64] ;  /* 0x0000000612177981 */ /* 0x000ea2000c1e1900 */
[----:B------:R-:W-:-:S05]  /*0720*/  VIADD R25, R21, 0xffffffff ;  /* 0xffffffff15197836 */ /* 0x000fca0000000000 */
[----:B------:R-:W-:-:S05]  /*0730*/  IABS R29, R25 ;  /* 0x00000019001d7213 */ /* 0x000fca0000000000 */
[----:B------:R-:W-:-:S05]  /*0740*/  IMAD.HI.U32 R24, R4, R29, RZ ;  /* 0x0000001d04187227 */ /* 0x000fca00078e00ff */
[----:B------:R-:W-:-:S05]  /*0750*/  IADD3 R26, PT, PT, -R24, RZ, RZ ;  /* 0x000000ff181a7210 */ /* 0x000fca0007ffe1ff */
[----:B------:R-:W-:-:S05]  /*0760*/  IMAD R26, R2, R26, R29 ;  /* 0x0000001a021a7224 */ /* 0x000fca00078e021d */
[----:B------:R-:W-:Y:S02]  /*0770*/  ISETP.GT.U32.AND P3, PT, R5, R26, PT ;  /* 0x0000001a0500720c */ /* 0x000fe40003f64070 */
[----:B0-----:R-:W-:-:S11]  /*0780*/  LOP3.LUT R16, R25, R0, RZ, 0x3c, !PT ;  /* 0x0000000019107212 */ /* 0x001fd600078e3cff */
[----:B------:R-:W-:-:S05]  /*0790*/  @!P3 IMAD.IADD R26, R26, 0x1, -R2 ;  /* 0x000000011a1ab824 */ /* 0x000fca00078e0a02 */
[----:B------:R-:W-:Y:S02]  /*07a0*/  ISETP.GE.U32.AND P2, PT, R26, R5, PT ;  /* 0x000000051a00720c */ /* 0x000fe40003f46070 */
[----:B------:R-:W-:Y:S01]  /*07b0*/  ISETP.GE.AND P4, PT, R16, RZ, PT ;  /* 0x000000ff1000720c */ /* 0x000fe20003f86270 */
[----:B------:R-:W-:-:S10]  /*07c0*/  @!P3 VIADD R24, R24, 0x1 ;  /* 0x000000011818b836 */ /* 0x000fd40000000000 */
[----:B------:R-:W-:-:S05]  /*07d0*/  @P2 IADD3 R24, PT, PT, R24, 0x1, RZ ;  /* 0x0000000118182810 */ /* 0x000fca0007ffe0ff */
[----:B------:R-:W-:-:S05]  /*07e0*/  @!P4 IMAD.MOV R24, RZ, RZ, -R24 ;  /* 0x000000ffff18c224 */ /* 0x000fca00078e0a18 */
[----:B------:R-:W-:-:S05]  /*07f0*/  SEL R24, R6, R24, !P1 ;  /* 0x0000001806187207 */ /* 0x000fca0004800000 */
[----:B------:R-:W-:Y:S01]  /*0800*/  IMAD.MOV R16, RZ, RZ, -R24 ;  /* 0x000000ffff107224 */ /* 0x000fe200078e0a18 */
[----:B------:R-:W-:-:S03]  /*0810*/  IADD3 R24, PT, PT, R7, R24, RZ ;  /* 0x0000001807187210 */ /* 0x000fc60007ffe0ff */
[----:B------:R-:W-:-:S04]  /*0820*/  IMAD R25, R0, R16, R25 ;  /* 0x0000001000197224 */ /* 0x000fc800078e0219 */
[----:B------:R-:W-:-:S04]  /*0830*/  IMAD R17, R10, R24, R25 ;  /* 0x000000180a117224 */ /* 0x000fc800078e0219 */
[----:B------:R-:W-:-:S04]  /*0840*/  IMAD.WIDE R16, R17, 0x4, R12 ;  /* 0x0000000411107825 */ /* 0x000fc800078e020c */
[----:B--2---:R-:W-:-:S05]  /*0850*/  IMAD.IADD R25, R22, 0x1, R23 ;  /* 0x0000000116197824 */ /* 0x004fca00078e0217 */
[----:B------:R0:W-:Y:S04]  /*0860*/  STG.E desc[UR6][R18.64], R25 ;  /* 0x0000001912007986 */ /* 0x0001e8000c101906 */
[----:B------:R-:W2:Y:S04]  /*0870*/  LDG.E R23, desc[UR6][R14.64] ;  /* 0x000000060e177981 */ /* 0x000ea8000c1e1900 */
[----:B------:R-:W2:Y:S01]  /*0880*/  LDG.E R22, desc[UR6][R16.64] ;  /* 0x0000000610167981 */ /* 0x000ea2000c1e1900 */
[----:B------:R-:W-:-:S05]  /*0890*/  IABS R27, R21 ;  /* 0x00000015001b7213 */ /* 0x000fca0000000000 */
[----:B------:R-:W-:-:S04]  /*08a0*/  IMAD.HI.U32 R24, R4, R27, RZ ;  /* 0x0000001b04187227 */ /* 0x000fc800078e00ff */
[----:B------:R-:W-:-:S04]  /*08b0*/  IMAD.MOV R26, RZ, RZ, -R24 ;  /* 0x000000ffff1a7224 */ /* 0x000fc800078e0a18 */
[----:B------:R-:W-:-:S05]  /*08c0*/  IMAD R26, R2, R26, R27 ;  /* 0x0000001a021a7224 */ /* 0x000fca00078e021b */
[----:B------:R-:W-:Y:S02]  /*08d0*/  ISETP.GT.U32.AND P3, PT, R5, R26, PT ;  /* 0x0000001a0500720c */ /* 0x000fe40003f64070 */
[----:B0-----:R-:W-:-:S11]  /*08e0*/  LOP3.LUT R18, R21, R0, RZ, 0x3c, !PT ;  /* 0x0000000015127212 */ /* 0x001fd600078e3cff */
[----:B------:R-:W-:-:S04]  /*08f0*/  @!P3 IADD3 R26, PT, PT, R26, -R2, RZ ;  /* 0x800000021a1ab210 */ /* 0x000fc80007ffe0ff */
[----:B------:R-:W-:Y:S02]  /*0900*/  ISETP.GE.U32.AND P2, PT, R26, R5, PT ;  /* 0x000000051a00720c */ /* 0x000fe40003f46070 */
[----:B------:R-:W-:Y:S01]  /*0910*/  ISETP.GE.AND P4, PT, R18, RZ, PT ;  /* 0x000000ff1200720c */ /* 0x000fe20003f86270 */
[----:B------:R-:W-:-:S10]  /*0920*/  @!P3 VIADD R24, R24, 0x1 ;  /* 0x000000011818b836 */ /* 0x000fd40000000000 */
[----:B------:R-:W-:-:S05]  /*0930*/  @P2 VIADD R24, R24, 0x1 ;  /* 0x0000000118182836 */ /* 0x000fca0000000000 */
[----:B------:R-:W-:-:S04]  /*0940*/  @!P4 IADD3 R24, PT, PT, -R24, RZ, RZ ;  /* 0x000000ff1818c210 */ /* 0x000fc80007ffe1ff */
[----:B------:R-:W-:-:S05]  /*0950*/  SEL R24, R6, R24, !P1 ;  /* 0x0000001806187207 */ /* 0x000fca0004800000 */
[--C-:B------:R-:W-:Y:S02]  /*0960*/  IMAD.MOV R19, RZ, RZ, -R24.reuse ;  /* 0x000000ffff137224 */ /* 0x100fe400078e0a18 */
[----:B------:R-:W-:Y:S02]  /*0970*/  IMAD.IADD R24, R7, 0x1, R24 ;  /* 0x0000000107187824 */ /* 0x000fe400078e0218 */
[----:B------:R-:W-:-:S04]  /*0980*/  IMAD R19, R0, R19, R21 ;  /* 0x0000001300137224 */ /* 0x000fc800078e0215 */
[----:B------:R-:W-:-:S04]  /*0990*/  IMAD R19, R10, R24, R19 ;  /* 0x000000180a137224 */ /* 0x000fc800078e0213 */
[----:B------:R-:W-:Y:S01]  /*09a0*/  IMAD.WIDE R18, R19, 0x4, R12 ;  /* 0x0000000413127825 */ /* 0x000fe200078e020c */
[----:B--2---:R-:W-:-:S05]  /*09b0*/  IADD3 R27, PT, PT, R23, R22, RZ ;  /* 0x00000016171b7210 */ /* 0x004fca0007ffe0ff */
[----:B------:R0:W-:Y:S04]  /*09c0*/  STG.E desc[UR6][R16.64], R27 ;  /* 0x0000001b10007986 */ /* 0x0001e8000c101906 */
[----:B------:R-:W2:Y:S04]  /*09d0*/  LDG.E R22, desc[UR6][R14.64] ;  /* 0x000000060e167981 */ /* 0x000ea8000c1e1900 */
[----:B------:R-:W2:Y:S01]  /*09e0*/  LDG.E R23, desc[UR6][R18.64] ;  /* 0x0000000612177981 */ /* 0x000ea2000c1e1900 */
[----:B------:R-:W-:-:S05]  /*09f0*/  VIADD R25, R21, 0x1 ;  /* 0x0000000115197836 */ /* 0x000fca0000000000 */
        /* <DEDUP_REMOVED lines=31> */
[----:B------:R-:W-:Y:S02]  /*0bf0*/  ISETP.GE.AND P4, PT, R18, RZ, PT ;  /* 0x000000ff1200720c */ /* 0x000fe40003f86270 */
[----:B------:R-:W-:-:S09]  /*0c00*/  @!P3 IADD3 R24, PT, PT, R24, 0x1, RZ ;  /* 0x000000011818b810 */ /* 0x000fd20007ffe0ff */
[----:B------:R-:W-:-:S05]  /*0c10*/  @P2 VIADD R24, R24, 0x1 ;  /* 0x0000000118182836 */ /* 0x000fca0000000000 */
[----:B------:R-:W-:-:S04]  /*0c20*/  @!P4 IADD3 R24, PT, PT, -R24, RZ, RZ ;  /* 0x000000ff1818c210 */ /* 0x000fc80007ffe1ff */
        /* <DEDUP_REMOVED lines=10> */
[----:B------:R-:W-:-:S04]  /*0cd0*/  IADD3 R25, PT, PT, R21, 0x3, RZ ;  /* 0x0000000315197810 */ /* 0x000fc80007ffe0ff */
        /* <DEDUP_REMOVED lines=10> */
[----:B------:R-:W-:-:S05]  /*0d80*/  @P2 IADD3 R24, PT, PT, R24, 0x1, RZ ;  /* 0x0000000118182810 */ /* 0x000fca0007ffe0ff */
[----:B------:R-:W-:-:S05]  /*0d90*/  @!P4 IMAD.MOV R24, RZ, RZ, -R24 ;  /* 0x000000ffff18c224 */ /* 0x000fca00078e0a18 */
[----:B------:R-:W-:-:S04]  /*0da0*/  SEL R24, R6, R24, !P1 ;  /* 0x0000001806187207 */ /* 0x000fc80004800000 */
[----:B------:R-:W-:Y:S01]  /*0db0*/  IADD3 R16, PT, PT, -R24, RZ, RZ ;  /* 0x000000ff18107210 */ /* 0x000fe20007ffe1ff */
[----:B------:R-:W-:-:S04]  /*0dc0*/  IMAD.IADD R24, R7, 0x1, R24 ;  /* 0x0000000107187824 */ /* 0x000fc800078e0218 */
        /* <DEDUP_REMOVED lines=28> */
[----:B------:R-:W3:Y:S04]  /*0f90*/  LDG.E R14, desc[UR6][R14.64] ;  /* 0x000000060e0e7981 */ /* 0x000ee8000c1e1900 */
[----:B------:R-:W3:Y:S01]  /*0fa0*/  LDG.E R25, desc[UR6][R18.64] ;  /* 0x0000000612197981 */ /* 0x000ee2000c1e1900 */
[----:B------:R-:W-:-:S05]  /*0fb0*/  VIADD R20, R20, 0x8 ;  /* 0x0000000814147836 */ /* 0x000fca0000000000 */
[----:B------:R-:W-:Y:S02]  /*0fc0*/  ISETP.NE.AND P2, PT, R20, RZ, PT ;  /* 0x000000ff1400720c */ /* 0x000fe40003f45270 */
[----:B------:R-:W-:Y:S02]  /*0fd0*/  IADD3 R21, PT, PT, R21, 0x8, RZ ;  /* 0x0000000815157810 */ /* 0x000fe40007ffe0ff */
[----:B---3--:R-:W-:-:S05]  /*0fe0*/  IADD3 R25, PT, PT, R14, R25, RZ ;  /* 0x000000190e197210 */ /* 0x008fca0007ffe0ff */
[----:B------:R2:W-:Y:S04]  /*0ff0*/  STG.E desc[UR6][R18.64], R25 ;  /* 0x0000001912007986 */ /* 0x0005e8000c101906 */
[----:B------:R-:W-:Y:S05]  /*1000*/  @P2 BRA `(.L_x_3) ;  /* 0xfffffff000d82947 */ /* 0x000fea000383ffff */
.L_x_2:
[----:B------:R-:W-:Y:S05]  /*1010*/  @!P0 BRA `(.L_x_1) ;  /* 0x0000000800d88947 */ /* 0x000fea0003800000 */
[----:B------:R-:W0:Y:S01]  /*1020*/  LDCU UR4, c[0x0][0x390] ;  /* 0x00007200ff0477ac */ /* 0x000e220008000800 */
[----:B------:R-:W-:Y:S01]  /*1030*/  ISETP.GE.U32.AND P0, PT, R9, 0x4, PT ;  /* 0x000000040900780c */ /* 0x000fe20003f06070 */
[----:B0-----:R-:W-:-:S04]  /*1040*/  ULOP3.LUT UR5, UR4, 0x3, URZ, 0xc0, !UPT ;  /* 0x0000000304057892 */ /* 0x001fc8000f8ec0ff */
[----:B------:R-:W-:-:S08]  /*1050*/  UISETP.NE.AND UP0, UPT, UR5, URZ, UPT ;  /* 0x000000ff0500728c */ /* 0x000fd0000bf05270 */
[----:B------:R-:W-:Y:S05]  /*1060*/  @!P0 BRA `(.L_x_4) ;  /* 0x0000000400808947 */ /* 0x000fea0003800000 */
[----:B------:R-:W-:-:S05]  /*1070*/  IMAD.IADD R9, R8, 0x1, R11 ;  /* 0x0000000108097824 */ /* 0x000fca00078e020b */
[----:B------:R-:W-:-:S05]  /*1080*/  IABS R13, R9 ;  /* 0x00000009000d7213 */ /* 0x000fca0000000000 */
[----:B------:R-:W-:-:S05]  /*1090*/  IMAD.HI.U32 R12, R4, R13, RZ ;  /* 0x0000000d040c7227 */ /* 0x000fca00078e00ff */
[----:B------:R-:W-:-:S05]  /*10a0*/  IADD3 R14, PT, PT, -R12, RZ, RZ ;  /* 0x000000ff0c0e7210 */ /* 0x000fca0007ffe1ff */
[----:B------:R-:W-:Y:S01]  /*10b0*/  IMAD R14, R2, R14, R13 ;  /* 0x0000000e020e7224 */ /* 0x000fe200078e020d */
[----:B------:R-:W-:-:S04]  /*10c0*/  LOP3.LUT R13, R9, R0, RZ, 0x3c, !PT ;  /* 0x00000000090d7212 */ /* 0x000fc800078e3cff */
[----:B------:R-:W-:Y:S02]  /*10d0*/  ISETP.GT.U32.AND P2, PT, R5, R14, PT ;  /* 0x0000000e0500720c */ /* 0x000fe40003f44070 */
[----:B------:R-:W-:-:S11]  /*10e0*/  ISETP.GE.AND P3, PT, R13, RZ, PT ;  /* 0x000000ff0d00720c */ /* 0x000fd60003f66270 */
[----:B------:R-:W-:Y:S01]  /*10f0*/  @!P2 IMAD.IADD R14, R14, 0x1, -R2 ;  /* 0x000000010e0ea824 */ /* 0x000fe200078e0a02 */
[----:B------:R-:W-:-:S04]  /*1100*/  @!P2 IADD3 R12, PT, PT, R12, 0x1, RZ ;  /* 0x000000010c0ca810 */ /* 0x000fc80007ffe0ff */
[----:B------:R-:W-:Y:S02]  /*1110*/  ISETP.GE.U32.AND P0, PT, R14, R5, PT ;  /* 0x000000050e00720c */ /* 0x000fe40003f06070 */
[----:B------:R-:W0:Y:S11]  /*1120*/  LDC.64 R14, c[0x0][0x380] ;  /* 0x0000e000ff0e7b82 */ /* 0x000e360000000a00 */
[----:B------:R-:W-:-:S05]  /*1130*/  @P0 VIADD R12, R12, 0x1 ;  /* 0x000000010c0c0836 */ /* 0x000fca0000000000 */
[----:B--2---:R-:W-:Y:S02]  /*1140*/  MOV R17, R12 ;  /* 0x0000000c00117202 */ /* 0x004fe40000000f00 */
[----:B------:R-:W1:Y:S03]  /*1150*/  LDC.64 R12, c[0x4][RZ] ;  /* 0x01000000ff0c7b82 */ /* 0x000e660000000a00 */
[----:B------:R-:W-:-:S05]  /*1160*/  @!P3 IMAD.MOV R17, RZ, RZ, -R17 ;  /* 0x000000ffff11b224 */ /* 0x000fca00078e0a11 */
[----:B------:R-:W-:-:S04]  /*1170*/  SEL R16, R6, R17, !P1 ;  /* 0x0000001106107207 */ /* 0x000fc80004800000 */
[----:B------:R-:W-:Y:S01]  /*1180*/  IADD3 R17, PT, PT, -R16, RZ, RZ ;  /* 0x000000ff10117210 */ /* 0x000fe20007ffe1ff */
[----:B------:R-:W-:-:S04]  /*1190*/  IMAD.IADD R16, R7, 0x1, R16 ;  /* 0x0000000107107824 */ /* 0x000fc800078e0210 */
[----:B------:R-:W-:-:S04]  /*11a0*/  IMAD R17, R0, R17, R9 ;  /* 0x0000001100117224 */ /* 0x000fc800078e0209 */
[----:B------:R-:W-:-:S04]  /*11b0*/  IMAD R17, R10, R16, R17 ;  /* 0x000000100a117224 */ /* 0x000fc800078e0211 */
[----:B0-----:R-:W-:Y:S02]  /*11c0*/  IMAD.WIDE R18, R17, 0x4, R14 ;  /* 0x0000000411127825 */ /* 0x001fe400078e020e */
[----:B-1----:R-:W2:Y:S04]  /*11d0*/  LDG.E R17, desc[UR6][R12.64] ;  /* 0x000000060c117981 */ /* 0x002ea8000c1e1900 */
[----:B------:R-:W2:Y:S01]  /*11e0*/  LDG.E R16, desc[UR6][R18.64] ;  /* 0x0000000612107981 */ /* 0x000ea2000c1e1900 */
[----:B------:R-:W-:-:S04]  /*11f0*/  IADD3 R21, PT, PT, R9, 0x1, RZ ;  /* 0x0000000109157810 */ /* 0x000fc80007ffe0ff */
[----:B------:R-:W-:-:S05]  /*1200*/  IABS R23, R21 ;  /* 0x0000001500177213 */ /* 0x000fca0000000000 */
[----:B------:R-:W-:-:S04]  /*1210*/  IMAD.HI.U32 R20, R4, R23, RZ ;  /* 0x0000001704147227 */ /* 0x000fc800078e00ff */
[----:B------:R-:W-:-:S04]  /*1220*/  IMAD.MOV R22, RZ, RZ, -R20 ;  /* 0x000000ffff167224 */ /* 0x000fc800078e0a14 */
[----:B------:R-:W-:-:S05]  /*1230*/  IMAD R22, R2, R22, R23 ;  /* 0x0000001602167224 */ /* 0x000fca00078e0217 */
[----:B------:R-:W-:-:S13]  /*1240*/  ISETP.GT.U32.AND P2, PT, R5, R22, PT ;  /* 0x000000160500720c */ /* 0x000fda0003f44070 */
[----:B------:R-:W-:Y:S01]  /*1250*/  @!P2 IADD3 R22, PT, PT, R22, -R2, RZ ;  /* 0x800000021616a210 */ /* 0x000fe20007ffe0ff */
[----:B------:R-:W-:-:S03]  /*1260*/  @!P2 VIADD R20, R20, 0x1 ;  /* 0x000000011414a836 */ /* 0x000fc60000000000 */
[----:B------:R-:W-:Y:S02]  /*1270*/  ISETP.GE.U32.AND P0, PT, R22, R5, PT ;  /* 0x000000051600720c */ /* 0x000fe40003f06070 */
[----:B------:R-:W-:-:S04]  /*1280*/  LOP3.LUT R22, R21, R0, RZ, 0x3c, !PT ;  /* 0x0000000015167212 */ /* 0x000fc800078e3cff */
[----:B------:R-:W-:-:S07]  /*1290*/  ISETP.GE.AND P3, PT, R22, RZ, PT ;  /* 0x000000ff1600720c */ /* 0x000fce0003f66270 */
[----:B------:R-:W-:-:S06]  /*12a0*/  @P0 IADD3 R20, PT, PT, R20, 0x1, RZ ;  /* 0x0000000114140810 */ /* 0x000fcc0007ffe0ff */
[----:B------:R-:W-:-:S05]  /*12b0*/  @!P3 IMAD.MOV R20, RZ, RZ, -R20 ;  /* 0x000000ffff14b224 */ /* 0x000fca00078e0a14 */
[----:B------:R-:W-:-:S04]  /*12c0*/  SEL R20, R6, R20, !P1 ;  /* 0x0000001406147207 */ /* 0x000fc80004800000 */
[----:B------:R-:W-:Y:S01]  /*12d0*/  IADD3 R22, PT, PT, -R20, RZ, RZ ;  /* 0x000000ff14167210 */ /* 0x000fe20007ffe1ff */
[----:B------:R-:W-:-:S04]  /*12e0*/  IMAD.IADD R20, R7, 0x1, R20 ;  /* 0x0000000107147824 */ /* 0x000fc800078e0214 */
[----:B------:R-:W-:-:S04]  /*12f0*/  IMAD R21, R0, R22, R21 ;  /* 0x0000001600157224 */ /* 0x000fc800078e0215 */
[----:B------:R-:W-:Y:S01]  /*1300*/  IMAD R21, R10, R20, R21 ;  /* 0x000000140a157224 */ /* 0x000fe200078e0215 */
[----:B--2---:R-:W-:-:S03]  /*1310*/  IADD3 R25, PT, PT, R17, R16, RZ ;  /* 0x0000001011197210 */ /* 0x004fc60007ffe0ff */
[----:B------:R-:W-:Y:S02]  /*1320*/  IMAD.WIDE R16, R21, 0x4, R14 ;  /* 0x0000000415107825 */ /* 0x000fe400078e020e */
[----:B------:R0:W-:Y:S04]  /*1330*/  STG.E desc[UR6][R18.64], R25 ;  /* 0x0000001912007986 */ /* 0x0001e8000c101906 */
[----:B------:R-:W2:Y:S04]  /*1340*/  LDG.E R21, desc[UR6][R12.64] ;  /* 0x000000060c157981 */ /* 0x000ea8000c1e1900 */
[----:B------:R-:W2:Y:S01]  /*1350*/  LDG.E R20, desc[UR6][R16.64] ;  /* 0x0000000610147981 */ /* 0x000ea2000c1e1900 */
[----:B------:R-:W-:-:S05]  /*1360*/  VIADD R23, R9, 0x2 ;  /* 0x0000000209177836 */ /* 0x000fca0000000000 */
[----:B------:R-:W-:Y:S02]  /*1370*/  IABS R27, R23 ;  /* 0x00000017001b7213 */ /* 0x000fe40000000000 */
[----:B0-----:R-:W-:-:S03]  /*1380*/  LOP3.LUT R18, R23, R0, RZ, 0x3c, !PT ;  /* 0x0000000017127212 */ /* 0x001fc600078e3cff */
[----:B------:R-:W-:Y:S01]  /*1390*/  IMAD.HI.U32 R22, R4, R27, RZ ;  /* 0x0000001b04167227 */ /* 0x000fe200078e00ff */
[----:B------:R-:W-:-:S04]  /*13a0*/  ISETP.GE.AND P3, PT, R18, RZ, PT ;  /* 0x000000ff1200720c */ /* 0x000fc80003f66270 */
[----:B------:R-:W-:-:S05]  /*13b0*/  IADD3 R24, PT, PT, -R22, RZ, RZ ;  /* 0x000000ff16187210 */ /* 0x000fca0007ffe1ff */
[----:B------:R-:W-:-:S05]  /*13c0*/  IMAD R24, R2, R24, R27 ;  /* 0x0000001802187224 */ /* 0x000fca00078e021b */
[----:B------:R-:W-:-:S13]  /*13d0*/  ISETP.GT.U32.AND P2, PT, R5, R24, PT ;  /* 0x000000180500720c */ /* 0x000fda0003f44070 */
[----:B------:R-:W-:Y:S01]  /*13e0*/  @!P2 IMAD.IADD R24, R24, 0x1, -R2 ;  /* 0x000000011818a824 */ /* 0x000fe200078e0a02 */
[----:B------:R-:W-:-:S04]  /*13f0*/  @!P2 IADD3 R22, PT, PT, R22, 0x1, RZ ;  /* 0x000000011616a810 */ /* 0x000fc80007ffe0ff */
[----:B------:R-:W-:-:S13]  /*1400*/  ISETP.GE.U32.AND P0, PT, R24, R5, PT ;  /* 0x000000051800720c */ /* 0x000fda0003f06070 */
        /* <DEDUP_REMOVED lines=13> */
[----:B------:R-:W-:Y:S02]  /*14e0*/  IABS R25, R27 ;  /* 0x0000001b00197213 */ /* 0x000fe40000000000 */
[----:B0-----:R-:W-:-:S03]  /*14f0*/  LOP3.LUT R16, R27, R0, RZ, 0x3c, !PT ;  /* 0x000000001b107212 */ /* 0x001fc600078e3cff */
[----:B------:R-:W-:Y:S01]  /*1500*/  IMAD.HI.U32 R9, R4, R25, RZ ;  /* 0x0000001904097227 */ /* 0x000fe200078e00ff */
[----:B------:R-:W-:-:S03]  /*1510*/  ISETP.GE.AND P3, PT, R16, RZ, PT ;  /* 0x000000ff1000720c */ /* 0x000fc60003f66270 */
[----:B------:R-:W-:-:S04]  /*1520*/  IMAD.MOV R22, RZ, RZ, -R9 ;  /* 0x000000ffff167224 */ /* 0x000fc800078e0a09 */
[----:B------:R-:W-:-:S05]  /*1530*/  IMAD R22, R2, R22, R25 ;  /* 0x0000001602167224 */ /* 0x000fca00078e0219 */
[----:B------:R-:W-:-:S13]  /*1540*/  ISETP.GT.U32.AND P2, PT, R5, R22, PT ;  /* 0x000000160500720c */ /* 0x000fda0003f44070 */
[----:B------:R-:W-:Y:S01]  /*1550*/  @!P2 IADD3 R22, PT, PT, R22, -R2, RZ ;  /* 0x800000021616a210 */ /* 0x000fe20007ffe0ff */
[----:B------:R-:W-:-:S03]  /*1560*/  @!P2 VIADD R9, R9, 0x1 ;  /* 0x000000010909a836 */ /* 0x000fc60000000000 */
[----:B------:R-:W-:-:S13]  /*1570*/  ISETP.GE.U32.AND P0, PT, R22, R5, PT ;  /* 0x000000051600720c */ /* 0x000fda0003f06070 */
        /* <DEDUP_REMOVED lines=12> */
[----:B------:R-:W-:Y:S01]  /*1640*/  IADD3 R11, PT, PT, R11, 0x4, RZ ;  /* 0x000000040b0b7810 */ /* 0x000fe20007ffe0ff */
[----:B--2---:R-:W-:-:S05]  /*1650*/  IMAD.IADD R9, R12, 0x1, R9 ;  /* 0x000000010c097824 */ /* 0x004fca00078e0209 */
[----:B------:R0:W-:Y:S02]  /*1660*/  STG.E desc[UR6][R14.64], R9 ;  /* 0x000000090e007986 */ /* 0x0001e4000c101906 */
.L_x_4:
[----:B------:R-:W-:Y:S05]  /*1670*/  BRA.U !UP0, `(.L_x_1) ;  /* 0x0000000508407547 */ /* 0x000fea000b800000 */
[----:B------:R-:W-:Y:S02]  /*1680*/  UISETP.NE.AND UP0, UPT, UR5, 0x1, UPT ;  /* 0x000000010500788c */ /* 0x000fe4000bf05270 */
[----:B------:R-:W-:-:S04]  /*1690*/  ULOP3.LUT UR4, UR4, 0x1, URZ, 0xc0, !UPT ;  /* 0x0000000104047892 */ /* 0x000fc8000f8ec0ff */
[----:B------:R-:W-:-:S03]  /*16a0*/  UISETP.NE.U32.AND UP1, UPT, UR4, 0x1, UPT ;  /* 0x000000010400788c */ /* 0x000fc6000bf25070 */
[----:B------:R-:W-:Y:S08]  /*16b0*/  BRA.U !UP0, `(.L_x_5) ;  /* 0x0000000108c47547 */ /* 0x000ff0000b800000 */
[----:B0-2---:R-:W-:Y:S01]  /*16c0*/  IMAD.IADD R19, R8, 0x1, R11 ;  /* 0x0000000108137824 */ /* 0x005fe200078e020b */
[----:B------:R-:W0:Y:S04]  /*16d0*/  LDC.64 R16, c[0x0][0x380] ;  /* 0x0000e000ff107b82 */ /* 0x000e280000000a00 */
[----:B------:R-:W-:-:S04]  /*16e0*/  IABS R13, R19 ;  /* 0x00000013000d7213 */ /* 0x000fc80000000000 */
[----:B------:R-:W1:Y:S01]  /*16f0*/  LDC.64 R14, c[0x4][RZ] ;  /* 0x01000000ff0e7b82 */ /* 0x000e620000000a00 */
[----:B------:R-:W-:-:S05]  /*1700*/  IMAD.HI.U32 R9, R4, R13, RZ ;  /* 0x0000000d04097227 */ /* 0x000fca00078e00ff */
[----:B------:R-:W-:-:S05]  /*1710*/  IADD3 R12, PT, PT, -R9, RZ, RZ ;  /* 0x000000ff090c7210 */ /* 0x000fca0007ffe1ff */
[----:B------:R-:W-:-:S05]  /*1720*/  IMAD R12, R2, R12, R13 ;  /* 0x0000000c020c7224 */ /* 0x000fca00078e020d */
[----:B------:R-:W-:Y:S01]  /*1730*/  ISETP.GT.U32.AND P2, PT, R5, R12, PT ;  /* 0x0000000c0500720c */ /* 0x000fe20003f44070 */
[----:B-1----:R-:W2:-:S12]  /*1740*/  LDG.E R18, desc[UR6][R14.64] ;  /* 0x000000060e127981 */ /* 0x002e98000c1e1900 */
[----:B------:R-:W-:Y:S01]  /*1750*/  @!P2 IMAD.IADD R12, R12, 0x1, -R2 ;  /* 0x000000010c0ca824 */ /* 0x000fe200078e0a02 */
[----:B------:R-:W-:-:S04]  /*1760*/  @!P2 IADD3 R9, PT, PT, R9, 0x1, RZ ;  /* 0x000000010909a810 */ /* 0x000fc80007ffe0ff */
[----:B------:R-:W-:Y:S02]  /*1770*/  ISETP.GE.U32.AND P0, PT, R12, R5, PT ;  /* 0x000000050c00720c */ /* 0x000fe40003f06070 */
[----:B------:R-:W-:-:S04]  /*1780*/  LOP3.LUT R12, R19, R0, RZ, 0x3c, !PT ;  /* 0x00000000130c7212 */ /* 0x000fc800078e3cff */
[----:B------:R-:W-:-:S07]  /*1790*/  ISETP.GE.AND P3, PT, R12, RZ, PT ;  /* 0x000000ff0c00720c */ /* 0x000fce0003f66270 */
[----:B------:R-:W-:-:S06]  /*17a0*/  @P0 VIADD R9, R9, 0x1 ;  /* 0x0000000109090836 */ /* 0x000fcc0000000000 */
[----:B------:R-:W-:-:S04]  /*17b0*/  @!P3 IADD3 R9, PT, PT, -R9, RZ, RZ ;  /* 0x000000ff0909b210 */ /* 0x000fc80007ffe1ff */
[----:B------:R-:W-:-:S05]  /*17c0*/  SEL R12, R6, R9, !P1 ;  /* 0x00000009060c7207 */ /* 0x000fca0004800000 */
[----:B------:R-:W-:Y:S01]  /*17d0*/  IMAD.MOV R9, RZ, RZ, -R12 ;  /* 0x000000ffff097224 */ /* 0x000fe200078e0a0c */
[----:B------:R-:W-:-:S03]  /*17e0*/  IADD3 R12, PT, PT, R7, R12, RZ ;  /* 0x0000000c070c7210 */ /* 0x000fc60007ffe0ff */
[----:B------:R-:W-:-:S04]  /*17f0*/  IMAD R9, R0, R9, R19 ;  /* 0x0000000900097224 */ /* 0x000fc800078e0213 */
[----:B------:R-:W-:-:S04]  /*1800*/  IMAD R9, R10, R12, R9 ;  /* 0x0000000c0a097224 */ /* 0x000fc800078e0209 */
[----:B0-----:R-:W-:-:S05]  /*1810*/  IMAD.WIDE R12, R9, 0x4, R16 ;  /* 0x00000004090c7825 */ /* 0x001fca00078e0210 */
[----:B------:R-:W2:Y:S01]  /*1820*/  LDG.E R9, desc[UR6][R12.64] ;  /* 0x000000060c097981 */ /* 0x000ea2000c1e1900 */
[----:B------:R-:W-:-:S05]  /*1830*/  VIADD R23, R19, 0x1 ;  /* 0x0000000113177836 */ /* 0x000fca0000000000 */
[----:B------:R-:W-:-:S05]  /*1840*/  IABS R21, R23 ;  /* 0x0000001700157213 */ /* 0x000fca0000000000 */
[----:B------:R-:W-:-:S05]  /*1850*/  IMAD.HI.U32 R19, R4, R21, RZ ;  /* 0x0000001504137227 */ /* 0x000fca00078e00ff */
[----:B------:R-:W-:-:S05]  /*1860*/  IADD3 R20, PT, PT, -R19, RZ, RZ ;  /* 0x000000ff13147210 */ /* 0x000fca0007ffe1ff */
[----:B------:R-:W-:-:S05]  /*1870*/  IMAD R20, R2, R20, R21 ;  /* 0x0000001402147224 */ /* 0x000fca00078e0215 */
[----:B------:R-:W-:-:S13]  /*1880*/  ISETP.GT.U32.AND P2, PT, R5, R20, PT ;  /* 0x000000140500720c */ /* 0x000fda0003f44070 */
[----:B------:R-:W-:-:S05]  /*1890*/  @!P2 IMAD.IADD R20, R20, 0x1, -R2 ;  /* 0x000000011414a824 */ /* 0x000fca00078e0a02 */
[----:B------:R-:W-:Y:S02]  /*18a0*/  ISETP.GE.U32.AND P0, PT, R20, R5, PT ;  /* 0x000000051400720c */ /* 0x000fe40003f06070 */
[----:B------:R-:W-:-:S04]  /*18b0*/  LOP3.LUT R20, R23, R0, RZ, 0x3c, !PT ;  /* 0x0000000017147212 */ /* 0x000fc800078e3cff */
[----:B------:R-:W-:Y:S02]  /*18c0*/  ISETP.GE.AND P3, PT, R20, RZ, PT ;  /* 0x000000ff1400720c */ /* 0x000fe40003f66270 */
[----:B------:R-:W-:-:S05]  /*18d0*/  @!P2 IADD3 R19, PT, PT, R19, 0x1, RZ ;  /* 0x000000011313a810 */ /* 0x000fca0007ffe0ff */
[----:B------:R-:W-:-:S06]  /*18e0*/  @P0 VIADD R19, R19, 0x1 ;  /* 0x0000000113130836 */ /* 0x000fcc0000000000 */
        /* <DEDUP_REMOVED lines=11> */
[----:B------:R-:W-:Y:S01]  /*19a0*/  VIADD R11, R11, 0x2 ;  /* 0x000000020b0b7836 */ /* 0x000fe20000000000 */
[----:B--2---:R-:W-:-:S05]  /*19b0*/  IADD3 R19, PT, PT, R14, R19, RZ ;  /* 0x000000130e137210 */ /* 0x004fca0007ffe0ff */
[----:B------:R1:W-:Y:S02]  /*19c0*/  STG.E desc[UR6][R16.64], R19 ;  /* 0x0000001310007986 */ /* 0x0003e4000c101906 */
.L_x_5:
[----:B------:R-:W-:Y:S05]  /*19d0*/  BRA.U UP1, `(.L_x_1) ;  /* 0x0000000101687547 */ /* 0x000fea000b800000 */
[----:B-1----:R-:W-:-:S04]  /*19e0*/  IADD3 R13, PT, PT, R8, R11, RZ ;  /* 0x0000000b080d7210 */ /* 0x002fc80007ffe0ff */
[----:B0-----:R-:W-:-:S05]  /*19f0*/  IABS R9, R13 ;  /* 0x0000000d00097213 */ /* 0x001fca0000000000 */
[----:B------:R-:W-:-:S04]  /*1a00*/  IMAD.HI.U32 R4, R4, R9, RZ ;  /* 0x0000000904047227 */ /* 0x000fc800078e00ff */
[----:B------:R-:W-:-:S04]  /*1a10*/  IMAD.MOV R8, RZ, RZ, -R4 ;  /* 0x000000ffff087224 */ /* 0x000fc800078e0a04 */
[----:B------:R-:W-:-:S05]  /*1a20*/  IMAD R8, R2, R8, R9 ;  /* 0x0000000802087224 */ /* 0x000fca00078e0209 */
[----:B------:R-:W-:-:S13]  /*1a30*/  ISETP.GT.U32.AND P2, PT, R5, R8, PT ;  /* 0x000000080500720c */ /* 0x000fda0003f44070 */
[----:B------:R-:W-:Y:S01]  /*1a40*/  @!P2 IADD3 R8, PT, PT, R8, -R2, RZ ;  /* 0x800000020808a210 */ /* 0x000fe20007ffe0ff */
[----:B------:R-:W-:Y:S01]  /*1a50*/  @!P2 VIADD R4, R4, 0x1 ;  /* 0x000000010404a836 */ /* 0x000fe20000000000 */
[----:B------:R-:W-:Y:S02]  /*1a60*/  LOP3.LUT R2, R13, R0, RZ, 0x3c, !PT ;  /* 0x000000000d027212 */ /* 0x000fe400078e3cff */
[----:B------:R-:W-:Y:S02]  /*1a70*/  ISETP.GE.U32.AND P0, PT, R8, R5, PT ;  /* 0x000000050800720c */ /* 0x000fe40003f06070 */
[----:B------:R-:W-:Y:S01]  /*1a80*/  ISETP.GE.AND P3, PT, R2, RZ, PT ;  /* 0x000000ff0200720c */ /* 0x000fe20003f66270 */
[----:B------:R-:W0:Y:S10]  /*1a90*/  LDC.64 R8, c[0x0][0x380] ;  /* 0x0000e000ff087b82 */ /* 0x000e340000000a00 */
[----:B------:R-:W-:-:S05]  /*1aa0*/  @P0 IADD3 R4, PT, PT, R4, 0x1, RZ ;  /* 0x0000000104040810 */ /* 0x000fca0007ffe0ff */
[----:B------:R-:W-:Y:S02]  /*1ab0*/  IMAD.MOV.U32 R11, RZ, RZ, R4 ;  /* 0x000000ffff0b7224 */ /* 0x000fe400078e0004 */
[----:B------:R-:W1:Y:S03]  /*1ac0*/  LDC.64 R4, c[0x4][RZ] ;  /* 0x01000000ff047b82 */ /* 0x000e660000000a00 */
[----:B------:R-:W-:-:S04]  /*1ad0*/  @!P3 IADD3 R11, PT, PT, -R11, RZ, RZ ;  /* 0x000000ff0b0bb210 */ /* 0x000fc80007ffe1ff */
[----:B------:R-:W-:-:S05]  /*1ae0*/  SEL R6, R6, R11, !P1 ;  /* 0x0000000b06067207 */ /* 0x000fca0004800000 */
[----:B------:R-:W-:Y:S01]  /*1af0*/  IMAD.MOV R11, RZ, RZ, -R6 ;  /* 0x000000ffff0b7224 */ /* 0x000fe200078e0a06 */
[----:B------:R-:W-:-:S03]  /*1b00*/  IADD3 R6, PT, PT, R7, R6, RZ ;  /* 0x0000000607067210 */ /* 0x000fc60007ffe0ff */
[----:B------:R-:W-:-:S04]  /*1b10*/  IMAD R7, R0, R11, R13 ;  /* 0x0000000b00077224 */ /* 0x000fc800078e020d */
[----:B------:R-:W-:-:S04]  /*1b20*/  IMAD R7, R10, R6, R7 ;  /* 0x000000060a077224 */ /* 0x000fc800078e0207 */
[----:B0-----:R-:W-:Y:S01]  /*1b30*/  IMAD.WIDE R6, R7, 0x4, R8 ;  /* 0x0000000407067825 */ /* 0x001fe200078e0208 */
[----:B-1----:R-:W3:Y:S04]  /*1b40*/  LDG.E R4, desc[UR6][R4.64] ;  /* 0x0000000604047981 */ /* 0x002ee8000c1e1900 */
[----:B------:R-:W3:Y:S02]  /*1b50*/  LDG.E R9, desc[UR6][R6.64] ;  /* 0x0000000606097981 */ /* 0x000ee4000c1e1900 */
[----:B---3--:R-:W-:-:S05]  /*1b60*/  IMAD.IADD R9, R4, 0x1, R9 ;  /* 0x0000000104097824 */ /* 0x008fca00078e0209 */
[----:B------:R3:W-:Y:S02]  /*1b70*/  STG.E desc[UR6][R6.64], R9 ;  /* 0x0000000906007986 */ /* 0x0007e4000c101906 */
.L_x_1:
[----:B------:R-:W-:Y:S05]  /*1b80*/  BSYNC.RECONVERGENT B0 ;  /* 0x0000000000007941 */ /* 0x000fea0003800200 */
.L_x_0:
[----:B------:R-:W-:-:S13]  /*1b90*/  ISETP.NE.AND P0, PT, R3, RZ, PT ;  /* 0x000000ff0300720c */ /* 0x000fda0003f05270 */
[----:B------:R-:W-:Y:S05]  /*1ba0*/  @P0 EXIT ;  /* 0x000000000000094d */ /* 0x000fea0003800000 */
[----:B------:R-:W4:Y:S08]  /*1bb0*/  LDC.64 R4, c[0x4][RZ] ;  /* 0x01000000ff047b82 */ /* 0x000f300000000a00 */
[----:B---3--:R-:W3:Y:S08]  /*1bc0*/  LDC R7, c[0x0][0x388] ;  /* 0x0000e200ff077b82 */ /* 0x008ef00000000800 */
[----:B------:R-:W5:Y:S01]  /*1bd0*/  LDC.64 R2, c[0x0][0x380] ;  /* 0x0000e000ff027b82 */ /* 0x000f620000000a00 */
[----:B----4-:R-:W4:Y:S01]  /*1be0*/  LDG.E R5, desc[UR6][R4.64] ;  /* 0x0000000604057981 */ /* 0x010f22000c1e1900 */
[----:B---3--:R-:W-:-:S05]  /*1bf0*/  IMAD R7, R0, R7, R7 ;  /* 0x0000000700077224 */ /* 0x008fca00078e0207 */
[----:B------:R-:W-:-:S05]  /*1c00*/  IADD3 R7, PT, PT, R7, R0, RZ ;  /* 0x0000000007077210 */ /* 0x000fca0007ffe0ff */
[----:B-----5:R-:W-:-:S05]  /*1c10*/  IMAD.WIDE R2, R7, 0x4, R2 ;  /* 0x0000000407027825 */ /* 0x020fca00078e0202 */
[----:B----4-:R-:W-:Y:S01]  /*1c20*/  STG.E desc[UR6][R2.64], R5 ;  /* 0x0000000502007986 */ /* 0x010fe2000c101906 */
[----:B------:R-:W-:Y:S05]  /*1c30*/  EXIT ;  /* 0x000000000000794d */ /* 0x000fea0003800000 */
.L_x_6:
[----:B------:R-:W-:-:S00]  /*1c40*/  BRA `(.L_x_6) ;  /* 0xfffffffc00fc7947 */ /* 0x000fc0000383ffff */
[----:B------:R-:W-:-:S00]  /*1c50*/  NOP ;  /* 0x0000000000007918 */ /* 0x000fc00000000000 */
        /* <DEDUP_REMOVED lines=10> */
.L_x_17:


//--------------------- .text._Z7findMinPiiii     --------------------------
	.section	.text._Z7findMinPiiii,"ax",@progbits
	.align	128
        .global         _Z7findMinPiiii
        .type           _Z7findMinPiiii,@function
        .size           _Z7findMinPiiii,(.L_x_18 - _Z7findMinPiiii)
        .other          _Z7findMinPiiii,@"STO_CUDA_ENTRY STV_DEFAULT"
_Z7findMinPiiii:
.text._Z7findMinPiiii:
[----:B------:R-:W-:Y:S01]  /*0000*/  LDC R1, c[0x0][0x37c] ;  /* 0x0000df00ff017b82 */ /* 0x000fe20000000800 */
[----:B------:R-:W0:Y:S01]  /*0010*/  LDCU UR4, c[0x0][0x390] ;  /* 0x00007200ff0477ac */ /* 0x000e220008000800 */
[----:B------:R-:W-:Y:S01]  /*0020*/  IMAD.MOV.U32 R0, RZ, RZ, 0x7fffffff ;  /* 0x7fffffffff007424 */ /* 0x000fe200078e00ff */
[----:B------:R-:W1:Y:S01]  /*0030*/  LDCU.64 UR8, c[0x0][0x358] ;  /* 0x00006b00ff0877ac */ /* 0x000e620008000a00 */
[----:B0-----:R-:W-:-:S09]  /*0040*/  UISETP.GE.AND UP0, UPT, UR4, 0x1, UPT ;  /* 0x000000010400788c */ /* 0x001fd2000bf06270 */
[----:B-1----:R-:W-:Y:S05]  /*0050*/  BRA.U !UP0, `(.L_x_7) ;  /* 0x00000001087c7547 */ /* 0x002fea000b800000 */
[----:B------:R-:W0:Y:S01]  /*0060*/  S2R R6, SR_TID.X ;  /* 0x0000000000067919 */ /* 0x000e220000002100 */
[----:B------:R-:W1:Y:S01]  /*0070*/  LDC R7, c[0x0][0x390] ;  /* 0x0000e400ff077b82 */ /* 0x000e620000000800 */
[----:B------:R-:W2:Y:S01]  /*0080*/  LDCU.64 UR6, c[0x0][0x388] ;  /* 0x00007100ff0677ac */ /* 0x000ea20008000a00 */
[----:B------:R-:W-:Y:S01]  /*0090*/  IMAD.MOV.U32 R0, RZ, RZ, 0x7fffffff ;  /* 0x7fffffffff007424 */ /* 0x000fe200078e00ff */
[----:B------:R-:W0:Y:S01]  /*00a0*/  S2R R3, SR_CTAID.X ;  /* 0x0000000000037919 */ /* 0x000e220000002500 */
[----:B------:R-:W0:Y:S04]  /*00b0*/  LDCU UR4, c[0x0][0x360] ;  /* 0x00006c00ff0477ac */ /* 0x000e280008000800 */
[----:B------:R-:W3:Y:S01]  /*00c0*/  LDC.64 R4, c[0x0][0x380] ;  /* 0x0000e000ff047b82 */ /* 0x000ee20000000a00 */
[----:B------:R-:W4:Y:S01]  /*00d0*/  LDCU UR10, c[0x0][0x388] ;  /* 0x00007100ff0a77ac */ /* 0x000f220008000800 */
[----:B--2---:R-:W-:-:S02]  /*00e0*/  UIADD3 UR5, UPT, UPT, UR7, UR6, URZ ;  /* 0x0000000607057290 */ /* 0x004fc4000fffe0ff */
[----:B------:R-:W-:Y:S01]  /*00f0*/  UIADD3 UR6, UPT, UPT, UR7, 0x1, URZ ;  /* 0x0000000107067890 */ /* 0x000fe2000fffe0ff */
[----:B0-----:R-:W-:Y:S01]  /*0100*/  IMAD R6, R3, UR4, R6 ;  /* 0x0000000403067c24 */ /* 0x001fe2000f8e0206 */
[----:B----4-:R-:W-:-:S10]  /*0110*/  UMOV UR4, URZ ;  /* 0x000000ff00047c82 */ /* 0x010fd40008000000 */
.L_x_10:
[----:B------:R-:W0:Y:S01]  /*0120*/  LDCU UR7, c[0x0][0x38c] ;  /* 0x00007180ff0777ac */ /* 0x000e220008000800 */
[----:B-1----:R-:W-:Y:S01]  /*0130*/  IMAD R2, R6, R7, UR4 ;  /* 0x0000000406027e24 */ /* 0x002fe2000f8e0207 */
[----:B------:R-:W-:Y:S04]  /*0140*/  BSSY.RECONVERGENT B0, `(.L_x_8) ;  /* 0x0000009000007945 */ /* 0x000fe80003800200 */
[----:B------:R-:W-:Y:S02]  /*0150*/  ISETP.GE.AND P0, PT, R2, UR10, PT ;  /* 0x0000000a02007c0c */ /* 0x000fe4000bf06270 */
[----:B0-----:R-:W-:-:S11]  /*0160*/  MOV R3, UR7 ;  /* 0x0000000700037c02 */ /* 0x001fd60008000f00 */
[----:B------:R-:W-:Y:S05]  /*0170*/  @!P0 BRA `(.L_x_9) ;  /* 0x0000000000148947 */ /* 0x000fea0003800000 */
[----:B------:R-:W-:-:S13]  /*0180*/  ISETP.GE.AND P0, PT, R2, UR5, PT ;  /* 0x0000000502007c0c */ /* 0x000fda000bf06270 */
[----:B------:R-:W-:Y:S05]  /*0190*/  @P0 EXIT ;  /* 0x000000000000094d */ /* 0x000fea0003800000 */
[----:B------:R-:W0:Y:S01]  /*01a0*/  LDCU UR7, c[0x0][0x388] ;  /* 0x00007100ff0777ac */ /* 0x000e220008000800 */
[----:B------:R-:W-:Y:S01]  /*01b0*/  VIADD R3, R2, -UR10 ;  /* 0x8000000a02037c36 */ /* 0x000fe20008000000 */
[----:B0-----:R-:W-:-:S07]  /*01c0*/  MOV R2, UR7 ;  /* 0x0000000700027c02 */ /* 0x001fce0008000f00 */
.L_x_9:
[----:B------:R-:W-:Y:S05]  /*01d0*/  BSYNC.RECONVERGENT B0 ;  /* 0x0000000000007941 */ /* 0x000fea0003800200 */
.L_x_8:
[----:B------:R-:W-:-:S04]  /*01e0*/  IMAD R3, R2, UR6, R3 ;  /* 0x0000000602037c24 */ /* 0x000fc8000f8e0203 */
[----:B---3--:R-:W-:-:S06]  /*01f0*/  IMAD.WIDE R2, R3, 0x4, R4 ;  /* 0x0000000403027825 */ /* 0x008fcc00078e0204 */
[----:B------:R-:W2:Y:S01]  /*0200*/  LDG.E R3, desc[UR8][R2.64] ;  /* 0x0000000802037981 */ /* 0x000ea2000c1e1900 */
[----:B------:R-:W-:-:S06]  /*0210*/  UIADD3 UR4, UPT, UPT, UR4, 0x1, URZ ;  /* 0x0000000104047890 */ /* 0x000fcc000fffe0ff */
[----:B------:R-:W-:Y:S02]  /*0220*/  ISETP.NE.AND P0, PT, R7, UR4, PT ;  /* 0x0000000407007c0c */ /* 0x000fe4000bf05270 */
[----:B--2---:R-:W-:-:S11]  /*0230*/  VIMNMX R0, PT, PT, R3, R0, PT ;  /* 0x0000000003007248 */ /* 0x004fd60003fe0100 */
[----:B------:R-:W-:Y:S05]  /*0240*/  @P0 BRA `(.L_x_10) ;  /* 0xfffffffc00b40947 */ /* 0x000fea000383ffff */
.L_x_7:
[----:B------:R-:W0:Y:S01]  /*0250*/  S2R R4, SR_LANEID ;  /* 0x0000000000047919 */ /* 0x000e220000000000 */
[----:B------:R-:W1:Y:S01]  /*0260*/  LDC.64 R2, c[0x4][RZ] ;  /* 0x01000000ff027b82 */ /* 0x000e620000000a00 */
[----:B------:R-:W-:Y:S01]  /*0270*/  VOTEU.ANY UR7, UPT, PT ;  /* 0x0000000000077886 */ /* 0x000fe200038e0100 */
[----:B------:R-:W-:Y:S01]  /*0280*/  CREDUX.MIN.S32 UR11, R0 ;  /* 0x00000000000b72cc */ /* 0x000fe20000008200 */
[----:B------:R-:W-:-:S12]  /*0290*/  UFLO.U32 UR7, UR7 ;  /* 0x00000007000772bd */ /* 0x000fd800080e0000 */
[----:B------:R-:W-:Y:S01]  /*02a0*/  IMAD.U32 R5, RZ, RZ, UR11 ;  /* 0x0000000bff057e24 */ /* 0x000fe2000f8e00ff */
[----:B0-----:R-:W-:-:S13]  /*02b0*/  ISETP.EQ.U32.AND P0, PT, R4, UR7, PT ;  /* 0x0000000704007c0c */ /* 0x001fda000bf02070 */
[----:B-1----:R-:W-:Y:S01]  /*02c0*/  @P0 REDG.E.MIN.S32.STRONG.GPU desc[UR8][R2.64], R5 ;  /* 0x000000050200098e */ /* 0x002fe2000c92e308 */
[----:B------:R-:W-:Y:S05]  /*02d0*/  EXIT ;  /* 0x000000000000794d */ /* 0x000fea0003800000 */
.L_x_11:
        /* <DEDUP_REMOVED lines=10> */
.L_x_18:


//--------------------- .text._Z8sumRandCPiiii    --------------------------
	.section	.text._Z8sumRandCPiiii,"ax",@progbits
	.align	128
        .global         _Z8sumRandCPiiii
        .type           _Z8sumRandCPiiii,@function
        .size           _Z8sumRandCPiiii,(.L_x_19 - _Z8sumRandCPiiii)
        .other          _Z8sumRandCPiiii,@"STO_CUDA_ENTRY STV_DEFAULT"
_Z8sumRandCPiiii:
.text._Z8sumRandCPiiii:
[----:B------:R-:W-:Y:S01]  /*0000*/  LDC R1, c[0x0][0x37c] ;  /* 0x0000df00ff017b82 */ /* 0x000fe20000000800 */
[----:B------:R-:W0:Y:S01]  /*0010*/  LDCU UR4, c[0x0][0x38c] ;  /* 0x00007180ff0477ac */ /* 0x000e220008000800 */
[----:B------:R-:W1:Y:S06]  /*0020*/  S2R R5, SR_TID.X ;  /* 0x0000000000057919 */ /* 0x000e6c0000002100 */
[----:B------:R-:W1:Y:S08]  /*0030*/  LDC R0, c[0x0][0x360] ;  /* 0x0000d800ff007b82 */ /* 0x000e700000000800 */
[----:B------:R-:W2:Y:S01]  /*0040*/  LDC R11, c[0x0][0x390] ;  /* 0x0000e400ff0b7b82 */ /* 0x000ea20000000800 */
[----:B0-----:R-:W-:-:S07]  /*0050*/  MOV R21, UR4 ;  /* 0x0000000400157c02 */ /* 0x001fce0008000f00 */
[----:B------:R-:W1:Y:S01]  /*0060*/  S2UR UR4, SR_CTAID.X ;  /* 0x00000000000479c3 */ /* 0x000e620000002500 */
[-C--:B------:R-:W-:Y:S02]  /*0070*/  IABS R10, R21.reuse ;  /* 0x00000015000a7213 */ /* 0x080fe40000000000 */
[----:B------:R-:W-:Y:S02]  /*0080*/  LOP3.LUT R7, RZ, R21, RZ, 0x33, !PT ;  /* 0x00000015ff077212 */ /* 0x000fe400078e33ff */
[----:B------:R-:W0:Y:S01]  /*0090*/  I2F.RP R4, R10 ;  /* 0x0000000a00047306 */ /* 0x000e220000209400 */
[----:B------:R-:W-:-:S07]  /*00a0*/  MOV R8, R10 ;  /* 0x0000000a00087202 */ /* 0x000fce0000000f00 */
[----:B0-----:R-:W0:Y:S01]  /*00b0*/  MUFU.RCP R4, R4 ;  /* 0x0000000400047308 */ /* 0x001e220000001000 */
[----:B-1----:R-:W-:-:S04]  /*00c0*/  IMAD R0, R0, UR4, R5 ;  /* 0x0000000400007c24 */ /* 0x002fc8000f8e0205 */
[----:B--2---:R-:W-:Y:S02]  /*00d0*/  IMAD R0, R0, R11, RZ ;  /* 0x0000000b00007224 */ /* 0x004fe400078e02ff */
[----:B0-----:R-:W-:-:S03]  /*00e0*/  VIADD R2, R4, 0xffffffe ;  /* 0x0ffffffe04027836 */ /* 0x001fc60000000000 */
[----:B------:R-:W-:Y:S01]  /*00f0*/  IABS R4, R0 ;  /* 0x0000000000047213 */ /* 0x000fe20000000000 */
[----:B------:R0:W1:Y:S02]  /*0100*/  F2I.FTZ.U32.TRUNC.NTZ R3, R2 ;  /* 0x0000000200037305 */ /* 0x000064000021f000 */
[----:B0-----:R-:W-:Y:S02]  /*0110*/  IMAD.MOV.U32 R2, RZ, RZ, RZ ;  /* 0x000000ffff027224 */ /* 0x001fe400078e00ff */
[----:B-1----:R-:W-:-:S05]  /*0120*/  IMAD R5, R3, R10, RZ ;  /* 0x0000000a03057224 */ /* 0x002fca00078e02ff */
[----:B------:R-:W-:-:S05]  /*0130*/  IADD3 R5, PT, PT, -R5, RZ, RZ ;  /* 0x000000ff05057210 */ /* 0x000fca0007ffe1ff */
[----:B------:R-:W-:Y:S01]  /*0140*/  IMAD.HI.U32 R9, R3, R5, R2 ;  /* 0x0000000503097227 */ /* 0x000fe200078e0002 */
[----:B------:R-:W-:Y:S01]  /*0150*/  MOV R5, R4 ;  /* 0x0000000400057202 */ /* 0x000fe20000000f00 */
[----:B------:R-:W0:Y:S04]  /*0160*/  LDC R2, c[0x0][0x388] ;  /* 0x0000e200ff027b82 */ /* 0x000e280000000800 */
[----:B------:R-:W-:-:S04]  /*0170*/  IMAD.HI.U32 R3, R9, R5, RZ ;  /* 0x0000000509037227 */ /* 0x000fc800078e00ff */
[----:B------:R-:W-:-:S04]  /*0180*/  IMAD.MOV R4, RZ, RZ, -R3 ;  /* 0x000000ffff047224 */ /* 0x000fc800078e0a03 */
        /* <DEDUP_REMOVED lines=9> */
[----:B------:R-:W-:-:S04]  /*0220*/  ISETP.GE.AND P0, PT, R11, 0x1, PT ;  /* 0x000000010b00780c */ /* 0x000fc80003f06270 */
[----:B------:R-:W-:-:S04]  /*0230*/  @!P2 IADD3 R3, PT, PT, -R3, RZ, RZ ;  /* 0x000000ff0303a210 */ /* 0x000fc80007ffe1ff */
[----:B------:R-:W-:-:S04]  /*0240*/  SEL R6, R7, R3, !P1 ;  /* 0x0000000307067207 */ /* 0x000fc80004800000 */
[----:B0-----:R-:W-:Y:S01]  /*0250*/  ISETP.GE.OR P0, PT, R6, R2, !P0 ;  /* 0x000000020600720c */ /* 0x001fe20004706670 */
[----:B------:R-:W-:-:S04]  /*0260*/  IMAD.MOV R5, RZ, RZ, -R6 ;  /* 0x000000ffff057224 */ /* 0x000fc800078e0a06 */
[----:B------:R-:W-:-:S08]  /*0270*/  IMAD R5, R21, R5, R0 ;  /* 0x0000000515057224 */ /* 0x000fd000078e0200 */
[----:B------:R-:W-:Y:S05]  /*0280*/  @P0 EXIT ;  /* 0x000000000000094d */ /* 0x000fea0003800000 */
[----:B------:R-:W-:Y:S01]  /*0290*/  ISETP.GE.U32.AND P2, PT, R11, 0x8, PT ;  /* 0x000000080b00780c */ /* 0x000fe20003f46070 */
[----:B------:R-:W-:Y:S01]  /*02a0*/  IMAD R3, R21, R2, R2 ;  /* 0x0000000215037224 */ /* 0x000fe200078e0202 */
[----:B------:R-:W-:Y:S01]  /*02b0*/  LOP3.LUT R4, R11, 0x7, RZ, 0xc0, !PT ;  /* 0x000000070b047812 */ /* 0x000fe200078ec0ff */
[----:B------:R-:W0:Y:S01]  /*02c0*/  LDCU.64 UR4, c[0x0][0x358] ;  /* 0x00006b00ff0477ac */ /* 0x000e220008000a00 */
[----:B------:R-:W-:Y:S02]  /*02d0*/  HFMA2 R2, -RZ, RZ, 0, 0 ;  /* 0x00000000ff027431 */ /* 0x000fe400000001ff */
[----:B------:R-:W-:Y:S01]  /*02e0*/  VIADD R0, R21, 0x1 ;  /* 0x0000000115007836 */ /* 0x000fe20000000000 */
[----:B------:R-:W-:-:S06]  /*02f0*/  ISETP.NE.AND P0, PT, R4, RZ, PT ;  /* 0x000000ff0400720c */ /* 0x000fcc0003f05270 */
[----:B------:R-:W-:Y:S07]  /*0300*/  @!P2 BRA `(.L_x_12) ;  /* 0x0000000c0090a947 */ /* 0x000fee0003800000 */
[----:B------:R-:W1:Y:S01]  /*0310*/  LDC R21, c[0x0][0x38c] ;  /* 0x0000e300ff157b82 */ /* 0x000e620000000800 */
[----:B------:R-:W-:Y:S02]  /*0320*/  LOP3.LUT R2, R11, 0x7ffffff8, RZ, 0xc0, !PT ;  /* 0x7ffffff80b027812 */ /* 0x000fe400078ec0ff */
[----:B------:R-:W-:-:S03]  /*0330*/  IADD3 R11, PT, PT, R5, 0x3, RZ ;  /* 0x00000003050b7810 */ /* 0x000fc60007ffe0ff */
[----:B------:R-:W-:Y:S02]  /*0340*/  IMAD.MOV R20, RZ, RZ, -R2 ;  /* 0x000000ffff147224 */ /* 0x000fe400078e0a02 */
[----:B------:R-:W2:Y:S05]  /*0350*/  LDC.64 R12, c[0x0][0x380] ;  /* 0x0000e000ff0c7b82 */ /* 0x000eaa0000000a00 */
.L_x_13:
[----:B------:R-:W-:Y:S02]  /*0360*/  IADD3 R18, PT, PT, R11, -0x3, RZ ;  /* 0xfffffffd0b127810 */ /* 0x000fe40007ffe0ff */
[----:B-1----:R-:W-:Y:S02]  /*0370*/  IABS R10, R21 ;  /* 0x00000015000a7213 */ /* 0x002fe40000000000 */
[----:B------:R-:W-:-:S05]  /*0380*/  IABS R7, R18 ;  /* 0x0000001200077213 */ /* 0x000fca0000000000 */
[----:B------:R-:W-:-:S04]  /*0390*/  IMAD.HI.U32 R9, R9, R7, RZ ;  /* 0x0000000709097227 */ /* 0x000fc800078e00ff */
[----:B---3--:R-:W-:-:S04]  /*03a0*/  IMAD.MOV R14, RZ, RZ, -R9 ;  /* 0x000000ffff0e7224 */ /* 0x008fc800078e0a09 */
[----:B------:R-:W-:-:S05]  /*03b0*/  IMAD R7, R10, R14, R7 ;  /* 0x0000000e0a077224 */ /* 0x000fca00078e0207 */
[----:B------:R-:W-:-:S13]  /*03c0*/  ISETP.GT.U32.AND P2, PT, R8, R7, PT ;  /* 0x000000070800720c */ /* 0x000fda0003f44070 */
[----:B------:R-:W-:Y:S01]  /*03d0*/  @!P2 IADD3 R7, PT, PT, R7, -R10, RZ ;  /* 0x8000000a0707a210 */ /* 0x000fe20007ffe0ff */
[----:B------:R-:W-:-:S03]  /*03e0*/  @!P2 VIADD R9, R9, 0x1 ;  /* 0x000000010909a836 */ /* 0x000fc60000000000 */
[----:B------:R-:W-:Y:S02]  /*03f0*/  ISETP.GE.U32.AND P1, PT, R7, R8, PT ;  /* 0x000000080700720c */ /* 0x000fe40003f26070 */
[----:B------:R-:W-:-:S04]  /*0400*/  LOP3.LUT R7, R18, R21, RZ, 0x3c, !PT ;  /* 0x0000001512077212 */ /* 0x000fc800078e3cff */
[----:B------:R-:W-:Y:S02]  /*0410*/  ISETP.GE.AND P3, PT, R7, RZ, PT ;  /* 0x000000ff0700720c */ /* 0x000fe40003f66270 */
[----:B------:R-:W-:-:S05]  /*0420*/  LOP3.LUT R7, RZ, R21, RZ, 0x33, !PT ;  /* 0x00000015ff077212 */ /* 0x000fca00078e33ff */
[----:B------:R-:W-:Y:S02]  /*0430*/  @P1 IADD3 R9, PT, PT, R9, 0x1, RZ ;  /* 0x0000000109091810 */ /* 0x000fe40007ffe0ff */
[----:B------:R-:W-:-:S04]  /*0440*/  ISETP.NE.AND P1, PT, R21, RZ, PT ;  /* 0x000000ff1500720c */ /* 0x000fc80003f25270 */
[----:B------:R-:W-:-:S05]  /*0450*/  @!P3 IMAD.MOV R9, RZ, RZ, -R9 ;  /* 0x000000ffff09b224 */ /* 0x000fca00078e0a09 */
[----:B------:R-:W-:-:S04]  /*0460*/  SEL R9, R7, R9, !P1 ;  /* 0x0000000907097207 */ /* 0x000fc80004800000 */
[----:B------:R-:W-:Y:S01]  /*0470*/  IADD3 R16, PT, PT, -R9, RZ, RZ ;  /* 0x000000ff09107210 */ /* 0x000fe20007ffe1ff */
[----:B------:R-:W-:-:S04]  /*0480*/  IMAD.IADD R17, R6, 0x1, R9 ;  /* 0x0000000106117824 */ /* 0x000fc800078e0209 */
[----:B------:R-:W-:-:S04]  /*0490*/  IMAD R16, R21, R16, R18 ;  /* 0x0000001015107224 */ /* 0x000fc800078e0212 */
[----:B------:R-:W-:-:S04]  /*04a0*/  IMAD R15, R17, R0, R16 ;  /* 0x00000000110f7224 */ /* 0x000fc800078e0210 */
[----:B--2---:R-:W-:-:S05]  /*04b0*/  IMAD.WIDE R14, R15, 0x4, R12 ;  /* 0x000000040f0e7825 */ /* 0x004fca00078e020c */
[----:B0-----:R0:W2:Y:S01]  /*04c0*/  LDG.E R25, desc[UR4][R14.64] ;  /* 0x000000040e197981 */ /* 0x0010a2000c1e1900 */
[----:B------:R-:W1:Y:S01]  /*04d0*/  I2F.RP R18, R10 ;  /* 0x0000000a00127306 */ /* 0x000e620000209400 */
[----:B------:R-:W-:Y:S01]  /*04e0*/  IMAD.MOV.U32 R8, RZ, RZ, RZ ;  /* 0x000000ffff087224 */ /* 0x000fe200078e00ff */
[----:B------:R-:W-:-:S04]  /*04f0*/  IADD3 R22, PT, PT, R11, -0x2, RZ ;  /* 0xfffffffe0b167810 */ /* 0x000fc80007ffe0ff */
[----:B0-----:R-:W-:Y:S02]  /*0500*/  IABS R15, R22 ;  /* 0x00000016000f7213 */ /* 0x001fe40000000000 */
[----:B-1----:R-:W0:Y:S02]  /*0510*/  MUFU.RCP R18, R18 ;  /* 0x0000001200127308 */ /* 0x002e240000001000 */
[----:B0-----:R-:W-:-:S06]  /*0520*/  IADD3 R19, PT, PT, R18, 0xffffffe, RZ ;  /* 0x0ffffffe12137810 */ /* 0x001fcc0007ffe0ff */
[----:B------:R0:W1:Y:S02]  /*0530*/  F2I.FTZ.U32.TRUNC.NTZ R9, R19 ;  /* 0x0000001300097305 */ /* 0x000064000021f000 */
[----:B0-----:R-:W-:Y:S01]  /*0540*/  IMAD R19, R17, R0, R21 ;  /* 0x0000000011137224 */ /* 0x001fe200078e0215 */
[----:B------:R-:W-:-:S03]  /*0550*/  IADD3 R17, PT, PT, R16, R3, RZ ;  /* 0x0000000310117210 */ /* 0x000fc60007ffe0ff */
[----:B------:R-:W-:-:S04]  /*0560*/  IMAD.WIDE R18, R19, 0x4, R12 ;  /* 0x0000000413127825 */ /* 0x000fc800078e020c */
[----:B-1----:R-:W-:Y:S02]  /*0570*/  IMAD.MOV R23, RZ, RZ, -R9 ;  /* 0x000000ffff177224 */ /* 0x002fe400078e0a09 */
[----:B------:R-:W-:-:S04]  /*0580*/  IMAD.WIDE R16, R17, 0x4, R12 ;  /* 0x0000000411107825 */ /* 0x000fc800078e020c */
[----:B------:R-:W-:-:S04]  /*0590*/  IMAD R23, R23, R10, RZ ;  /* 0x0000000a17177224 */ /* 0x000fc800078e02ff */
[----:B------:R-:W-:-:S06]  /*05a0*/  IMAD.HI.U32 R9, R9, R23, R8 ;  /* 0x0000001709097227 */ /* 0x000fcc00078e0008 */
[----:B------:R-:W-:-:S05]  /*05b0*/  IMAD.HI.U32 R14, R9, R15, RZ ;  /* 0x0000000f090e7227 */ /* 0x000fca00078e00ff */
[----:B------:R-:W-:-:S05]  /*05c0*/  IADD3 R8, PT, PT, -R14, RZ, RZ ;  /* 0x000000ff0e087210 */ /* 0x000fca0007ffe1ff */
[----:B------:R-:W-:Y:S02]  /*05d0*/  IMAD R15, R10, R8, R15 ;  /* 0x000000080a0f7224 */ /* 0x000fe400078e020f */
[----:B------:R-:W-:-:S05]  /*05e0*/  IMAD.MOV.U32 R8, RZ, RZ, R10 ;  /* 0x000000ffff087224 */ /* 0x000fca00078e000a */
        /* <DEDUP_REMOVED lines=12> */
[----:B------:R-:W-:-:S04]  /*06b0*/  IMAD R15, R23, R0, R22 ;  /* 0x00000000170f7224 */ /* 0x000fc800078e0216 */
[----:B------:R-:W-:Y:S01]  /*06c0*/  IMAD.WIDE R14, R15, 0x4, R12 ;  /* 0x000000040f0e7825 */ /* 0x000fe200078e020c */
[----:B--2---:R0:W-:Y:S04]  /*06d0*/  REDG.E.ADD.STRONG.GPU desc[UR4][R18.64], R25 ;  /* 0x000000191200798e */ /* 0x0041e8000c12e104 */
[----:B------:R1:W-:Y:S04]  /*06e0*/  REDG.E.ADD.STRONG.GPU desc[UR4][R16.64], R25 ;  /* 0x000000191000798e */ /* 0x0003e8000c12e104 */
[----:B------:R2:W3:Y:S01]  /*06f0*/  LDG.E R27, desc[UR4][R14.64] ;  /* 0x000000040e1b7981 */ /* 0x0004e2000c1e1900 */
[----:B------:R-:W-:-:S02]  /*0700*/  VIADD R24, R11, 0xffffffff ;  /* 0xffffffff0b187836 */ /* 0x000fc40000000000 */
[----:B0-----:R-:W-:-:S03]  /*0710*/  IMAD R19, R23, R0, R21 ;  /* 0x0000000017137224 */ /* 0x001fc600078e0215 */
[----:B------:R-:W-:Y:S02]  /*0720*/  IABS R29, R24 ;  /* 0x00000018001d7213 */ /* 0x000fe40000000000 */
[----:B-1----:R-:W-:Y:S01]  /*0730*/  LOP3.LUT R16, R24, R21, RZ, 0x3c, !PT ;  /* 0x0000001518107212 */ /* 0x002fe200078e3cff */
[----:B------:R-:W-:Y:S02]  /*0740*/  IMAD.IADD R17, R22, 0x1, R3 ;  /* 0x0000000116117824 */ /* 0x000fe400078e0203 */
[----:B------:R-:W-:Y:S01]  /*0750*/  IMAD.HI.U32 R26, R9, R29, RZ ;  /* 0x0000001d091a7227 */ /* 0x000fe200078e00ff */
[----:B------:R-:W-:-:S03]  /*0760*/  ISETP.GE.AND P4, PT, R16, RZ, PT ;  /* 0x000000ff1000720c */ /* 0x000fc60003f86270 */
[----:B------:R-:W-:Y:S01]  /*0770*/  IMAD.WIDE R18, R19, 0x4, R12 ;  /* 0x0000000413127825 */ /* 0x000fe200078e020c */
[----:B------:R-:W-:-:S03]  /*0780*/  IADD3 R28, PT, PT, -R26, RZ, RZ ;  /* 0x000000ff1a1c7210 */ /* 0x000fc60007ffe1ff */
[----:B------:R-:W-:-:S04]  /*0790*/  IMAD.WIDE R16, R17, 0x4, R12 ;  /* 0x0000000411107825 */ /* 0x000fc800078e020c */
        /* <DEDUP_REMOVED lines=8> */
[----:B--2---:R-:W-:Y:S01]  /*0820*/  IMAD.MOV R14, RZ, RZ, -R25 ;  /* 0x000000ffff0e7224 */ /* 0x004fe200078e0a19 */
[----:B------:R-:W-:-:S03]  /*0830*/  IADD3 R25, PT, PT, R6, R25, RZ ;  /* 0x0000001906197210 */ /* 0x000fc60007ffe0ff */
[----:B------:R-:W-:-:S04]  /*0840*/  IMAD R24, R21, R14, R24 ;  /* 0x0000000e15187224 */ /* 0x000fc800078e0218 */
[----:B------:R-:W-:-:S04]  /*0850*/  IMAD R15, R25, R0, R24 ;  /* 0x00000000190f7224 */ /* 0x000fc800078e0218 */
[----:B------:R-:W-:Y:S01]  /*0860*/  IMAD.WIDE R14, R15, 0x4, R12 ;  /* 0x000000040f0e7825 */ /* 0x000fe200078e020c */
[----:B---3--:R0:W-:Y:S04]  /*0870*/  REDG.E.ADD.STRONG.GPU desc[UR4][R18.64], R27 ;  /* 0x0000001b1200798e */ /* 0x0081e8000c12e104 */
[----:B------:R1:W-:Y:S04]  /*0880*/  REDG.E.ADD.STRONG.GPU desc[UR4][R16.64], R27 ;  /* 0x0000001b1000798e */ /* 0x0003e8000c12e104 */
[----:B------:R2:W3:Y:S01]  /*0890*/  LDG.E R29, desc[UR4][R14.64] ;  /* 0x000000040e1d7981 */ /* 0x0004e2000c1e1900 */
[----:B------:R-:W-:-:S02]  /*08a0*/  IABS R23, R11 ;  /* 0x0000000b00177213 */ /* 0x000fc40000000000 */
[----:B0-----:R-:W-:Y:S01]  /*08b0*/  LOP3.LUT R18, R11, R21, RZ, 0x3c, !PT ;  /* 0x000000150b127212 */ /* 0x001fe200078e3cff */
[----:B------:R-:W-:Y:S02]  /*08c0*/  IMAD R19, R25, R0, R21 ;  /* 0x0000000019137224 */ /* 0x000fe400078e0215 */
[----:B------:R-:W-:Y:S01]  /*08d0*/  IMAD.HI.U32 R22, R9, R23, RZ ;  /* 0x0000001709167227 */ /* 0x000fe200078e00ff */
[----:B------:R-:W-:-:S03]  /*08e0*/  ISETP.GE.AND P4, PT, R18, RZ, PT ;  /* 0x000000ff1200720c */ /* 0x000fc60003f86270 */
[----:B-1----:R-:W-:Y:S01]  /*08f0*/  IMAD.IADD R17, R24, 0x1, R3 ;  /* 0x0000000118117824 */ /* 0x002fe200078e0203 */
[----:B------:R-:W-:Y:S01]  /*0900*/  IADD3 R26, PT, PT, -R22, RZ, RZ ;  /* 0x000000ff161a7210 */ /* 0x000fe20007ffe1ff */
[----:B------:R-:W-:-:S04]  /*0910*/  IMAD.WIDE R18, R19, 0x4, R12 ;  /* 0x0000000413127825 */ /* 0x000fc800078e020c */
[----:B------:R-:W-:Y:S02]  /*0920*/  IMAD R23, R10, R26, R23 ;  /* 0x0000001a0a177224 */ /* 0x000fe400078e0217 */
[----:B------:R-:W-:-:S03]  /*0930*/  IMAD.WIDE R16, R17, 0x4, R12 ;  /* 0x0000000411107825 */ /* 0x000fc600078e020c */
        /* <DEDUP_REMOVED lines=10> */
[----:B--2---:R-:W-:-:S04]  /*09e0*/  IMAD R15, R23, R0, R22 ;  /* 0x00000000170f7224 */ /* 0x004fc800078e0216 */
[----:B------:R-:W-:Y:S01]  /*09f0*/  IMAD.WIDE R14, R15, 0x4, R12 ;  /* 0x000000040f0e7825 */ /* 0x000fe200078e020c */
[----:B------:R-:W-:Y:S01]  /*0a00*/  IADD3 R24, PT, PT, R11, 0x1, RZ ;  /* 0x000000010b187810 */ /* 0x000fe20007ffe0ff */
[----:B---3--:R0:W-:Y:S04]  /*0a10*/  REDG.E.ADD.STRONG.GPU desc[UR4][R18.64], R29 ;  /* 0x0000001d1200798e */ /* 0x0081e8000c12e104 */
[----:B------:R1:W-:Y:S04]  /*0a20*/  REDG.E.ADD.STRONG.GPU desc[UR4][R16.64], R29 ;  /* 0x0000001d1000798e */ /* 0x0003e8000c12e104 */
[----:B------:R2:W3:Y:S01]  /*0a30*/  LDG.E R27, desc[UR4][R14.64] ;  /* 0x000000040e1b7981 */ /* 0x0004e2000c1e1900 */
[----:B------:R-:W-:Y:S01]  /*0a40*/  IABS R26, R24 ;  /* 0x00000018001a7213 */ /* 0x000fe20000000000 */
[----:B0-----:R-:W-:-:S04]  /*0a50*/  IMAD R19, R23, R0, R21 ;  /* 0x0000000017137224 */ /* 0x001fc800078e0215 */
[----:B------:R-:W-:Y:S01]  /*0a60*/  IMAD.HI.U32 R25, R9, R26, RZ ;  /* 0x0000001a09197227 */ /* 0x000fe200078e00ff */
[----:B-1----:R-:W-:-:S03]  /*0a70*/  LOP3.LUT R16, R24, R21, RZ, 0x3c, !PT ;  /* 0x0000001518107212 */ /* 0x002fc600078e3cff */
[----:B------:R-:W-:Y:S01]  /*0a80*/  IMAD.MOV R28, RZ, RZ, -R25 ;  /* 0x000000ffff1c7224 */ /* 0x000fe200078e0a19 */
[----:B------:R-:W-:Y:S01]  /*0a90*/  IADD3 R17, PT, PT, R22, R3, RZ ;  /* 0x0000000316117210 */ /* 0x000fe20007ffe0ff */
[----:B------:R-:W-:Y:S01]  /*0aa0*/  IMAD.WIDE R18, R19, 0x4, R12 ;  /* 0x0000000413127825 */ /* 0x000fe200078e020c */
[----:B------:R-:W-:-:S03]  /*0ab0*/  ISETP.GE.AND P4, PT, R16, RZ, PT ;  /* 0x000000ff1000720c */ /* 0x000fc60003f86270 */
[----:B------:R-:W-:Y:S02]  /*0ac0*/  IMAD R26, R10, R28, R26 ;  /* 0x0000001c0a1a7224 */ /* 0x000fe400078e021a */
[----:B------:R-:W-:-:S03]  /*0ad0*/  IMAD.WIDE R16, R17, 0x4, R12 ;  /* 0x0000000411107825 */ /* 0x000fc600078e020c */
[----:B------:R-:W-:-:S13]  /*0ae0*/  ISETP.GT.U32.AND P3, PT, R8, R26, PT ;  /* 0x0000001a0800720c */ /* 0x000fda0003f64070 */
[----:B------:R-:W-:Y:S01]  /*0af0*/  @!P3 IADD3 R26, PT, PT, R26, -R10, RZ ;  /* 0x8000000a1a1ab210 */ /* 0x000fe20007ffe0ff */
[----:B------:R-:W-:-:S03]  /*0b00*/  @!P3 VIADD R25, R25, 0x1 ;  /* 0x000000011919b836 */ /* 0x000fc60000000000 */
[----:B------:R-:W-:-:S13]  /*0b10*/  ISETP.GE.U32.AND P2, PT, R26, R8, PT ;  /* 0x000000081a00720c */ /* 0x000fda0003f46070 */
[----:B------:R-:W-:-:S05]  /*0b20*/  @P2 IADD3 R25, PT, PT, R25, 0x1, RZ ;  /* 0x0000000119192810 */ /* 0x000fca0007ffe0ff */
[----:B------:R-:W-:-:S05]  /*0b30*/  @!P4 IMAD.MOV R25, RZ, RZ, -R25 ;  /* 0x000000ffff19c224 */ /* 0x000fca00078e0a19 */
[----:B------:R-:W-:-:S04]  /*0b40*/  SEL R25, R7, R25, !P1 ;  /* 0x0000001907197207 */ /* 0x000fc80004800000 */
[----:B--2---:R-:W-:Y:S01]  /*0b50*/  IADD3 R14, PT, PT, -R25, RZ, RZ ;  /* 0x000000ff190e7210 */ /* 0x004fe20007ffe1ff */
[----:B------:R-:W-:-:S04]  /*0b60*/  IMAD.IADD R25, R6, 0x1, R25 ;  /* 0x0000000106197824 */ /* 0x000fc800078e0219 */
[----:B------:R-:W-:-:S04]  /*0b70*/  IMAD R24, R21, R14, R24 ;  /* 0x0000000e15187224 */ /* 0x000fc800078e0218 */
[----:B------:R-:W-:-:S04]  /*0b80*/  IMAD R15, R25, R0, R24 ;  /* 0x00000000190f7224 */ /* 0x000fc800078e0218 */
[----:B------:R-:W-:-:S04]  /*0b90*/  IMAD.WIDE R14, R15, 0x4, R12 ;  /* 0x000000040f0e7825 */ /* 0x000fc800078e020c */
[----:B------:R-:W-:Y:S01]  /*0ba0*/  VIADD R22, R11, 0x2 ;  /* 0x000000020b167836 */ /* 0x000fe20000000000 */
[----:B---3--:R0:W-:Y:S04]  /*0bb0*/  REDG.E.ADD.STRONG.GPU desc[UR4][R18.64], R27 ;  /* 0x0000001b1200798e */ /* 0x0081e8000c12e104 */
[----:B------:R1:W-:Y:S04]  /*0bc0*/  REDG.E.ADD.STRONG.GPU desc[UR4][R16.64], R27 ;  /* 0x0000001b1000798e */ /* 0x0003e8000c12e104 */
[----:B------:R2:W3:Y:S01]  /*0bd0*/  LDG.E R29, desc[UR4][R14.64] ;  /* 0x000000040e1d7981 */ /* 0x0004e2000c1e1900 */
[----:B------:R-:W-:Y:S01]  /*0be0*/  IABS R26, R22 ;  /* 0x00000016001a7213 */ /* 0x000fe20000000000 */
[----:B0-----:R-:W-:-:S04]  /*0bf0*/  IMAD R19, R25, R0, R21 ;  /* 0x0000000019137224 */ /* 0x001fc800078e0215 */
[----:B------:R-:W-:Y:S01]  /*0c00*/  IMAD.HI.U32 R23, R9, R26, RZ ;  /* 0x0000001a09177227 */ /* 0x000fe200078e00ff */
[----:B-1----:R-:W-:-:S03]  /*0c10*/  LOP3.LUT R16, R22, R21, RZ, 0x3c, !PT ;  /* 0x0000001516107212 */ /* 0x002fc600078e3cff */
[----:B------:R-:W-:Y:S01]  /*0c20*/  IMAD.IADD R17, R24, 0x1, R3 ;  /* 0x0000000118117824 */ /* 0x000fe200078e0203 */
[----:B------:R-:W-:Y:S01]  /*0c30*/  IADD3 R28, PT, PT, -R23, RZ, RZ ;  /* 0x000000ff171c7210 */ /* 0x000fe20007ffe1ff */
[----:B------:R-:W-:Y:S01]  /*0c40*/  IMAD.WIDE R18, R19, 0x4, R12 ;  /* 0x0000000413127825 */ /* 0x000fe200078e020c */
[----:B------:R-:W-:-:S03]  /*0c50*/  ISETP.GE.AND P4, PT, R16, RZ, PT ;  /* 0x000000ff1000720c */ /* 0x000fc60003f86270 */
        /* <DEDUP_REMOVED lines=14> */
[----:B------:R-:W-:Y:S01]  /*0d40*/  IADD3 R24, PT, PT, R11, 0x3, RZ ;  /* 0x000000030b187810 */ /* 0x000fe20007ffe0ff */
[----:B---3--:R-:W-:Y:S04]  /*0d50*/  REDG.E.ADD.STRONG.GPU desc[UR4][R18.64], R29 ;  /* 0x0000001d1200798e */ /* 0x008fe8000c12e104 */
[----:B------:R0:W-:Y:S04]  /*0d60*/  REDG.E.ADD.STRONG.GPU desc[UR4][R16.64], R29 ;  /* 0x0000001d1000798e */ /* 0x0001e8000c12e104 */
[----:B------:R1:W2:Y:S01]  /*0d70*/  LDG.E R27, desc[UR4][R14.64] ;  /* 0x000000040e1b7981 */ /* 0x0002a2000c1e1900 */
[----:B------:R-:W-:-:S05]  /*0d80*/  IABS R26, R24 ;  /* 0x00000018001a7213 */ /* 0x000fca0000000000 */
[----:B------:R-:W-:Y:S01]  /*0d90*/  IMAD.HI.U32 R25, R9, R26, RZ ;  /* 0x0000001a09197227 */ /* 0x000fe200078e00ff */
[----:B0-----:R-:W-:-:S03]  /*0da0*/  LOP3.LUT R16, R24, R21, RZ, 0x3c, !PT ;  /* 0x0000001518107212 */ /* 0x001fc600078e3cff */
[----:B------:R-:W-:Y:S01]  /*0db0*/  IMAD.MOV R28, RZ, RZ, -R25 ;  /* 0x000000ffff1c7224 */ /* 0x000fe200078e0a19 */
[----:B------:R-:W-:Y:S01]  /*0dc0*/  IADD3 R17, PT, PT, R22, R3, RZ ;  /* 0x0000000316117210 */ /* 0x000fe20007ffe0ff */
[----:B-1----:R-:W-:Y:S01]  /*0dd0*/  IMAD R15, R23, R0, R21 ;  /* 0x00000000170f7224 */ /* 0x002fe200078e0215 */
[----:B------:R-:W-:Y:S01]  /*0de0*/  ISETP.GE.AND P4, PT, R16, RZ, PT ;  /* 0x000000ff1000720c */ /* 0x000fe20003f86270 */
        /* <DEDUP_REMOVED lines=11> */
[----:B------:R-:W-:Y:S02]  /*0ea0*/  IMAD R24, R21, R14, R24 ;  /* 0x0000000e15187224 */ /* 0x000fe400078e0218 */
[----:B------:R-:W-:-:S04]  /*0eb0*/  IMAD.WIDE R14, R15, 0x4, R12 ;  /* 0x000000040f0e7825 */ /* 0x000fc800078e020c */
[----:B------:R-:W-:-:S04]  /*0ec0*/  IMAD R19, R25, R0, R24 ;  /* 0x0000000019137224 */ /* 0x000fc800078e0218 */
[----:B------:R-:W-:-:S04]  /*0ed0*/  IMAD.WIDE R18, R19, 0x4, R12 ;  /* 0x0000000413127825 */ /* 0x000fc800078e020c */
[----:B------:R-:W-:Y:S01]  /*0ee0*/  VIADD R22, R11, 0x4 ;  /* 0x000000040b167836 */ /* 0x000fe20000000000 */
[----:B--2---:R0:W-:Y:S04]  /*0ef0*/  REDG.E.ADD.STRONG.GPU desc[UR4][R14.64], R27 ;  /* 0x0000001b0e00798e */ /* 0x0041e8000c12e104 */
        /* <DEDUP_REMOVED lines=20> */
[----:B------:R-:W-:Y:S02]  /*1040*/  IMAD R22, R21, R14, R22 ;  /* 0x0000000e15167224 */ /* 0x000fe400078e0216 */
[----:B------:R-:W-:-:S04]  /*1050*/  IMAD.WIDE R14, R15, 0x4, R12 ;  /* 0x000000040f0e7825 */ /* 0x000fc800078e020c */
[----:B--2---:R-:W-:-:S04]  /*1060*/  IMAD R19, R23, R0, R22 ;  /* 0x0000000017137224 */ /* 0x004fc800078e0216 */
[----:B------:R-:W-:Y:S01]  /*1070*/  IMAD.WIDE R18, R19, 0x4, R12 ;  /* 0x0000000413127825 */ /* 0x000fe200078e020c */
[----:B---3--:R3:W-:Y:S04]  /*1080*/  REDG.E.ADD.STRONG.GPU desc[UR4][R14.64], R29 ;  /* 0x0000001d0e00798e */ /* 0x0087e8000c12e104 */
[----:B------:R3:W-:Y:S04]  /*1090*/  REDG.E.ADD.STRONG.GPU desc[UR4][R16.64], R29 ;  /* 0x0000001d1000798e */ /* 0x0007e8000c12e104 */
[----:B------:R-:W2:Y:S01]  /*10a0*/  LDG.E R19, desc[UR4][R18.64] ;  /* 0x0000000412137981 */ /* 0x000ea2000c1e1900 */
[----:B------:R-:W-:-:S02]  /*10b0*/  VIADD R20, R20, 0x8 ;  /* 0x0000000814147836 */ /* 0x000fc40000000000 */
[----:B------:R-:W-:Y:S01]  /*10c0*/  IMAD R25, R23, R0, R21 ;  /* 0x0000000017197224 */ /* 0x000fe200078e0215 */
[----:B------:R-:W-:Y:S02]  /*10d0*/  IADD3 R23, PT, PT, R22, R3, RZ ;  /* 0x0000000316177210 */ /* 0x000fe40007ffe0ff */
[----:B------:R-:W-:Y:S01]  /*10e0*/  ISETP.NE.AND P2, PT, R20, RZ, PT ;  /* 0x000000ff1400720c */ /* 0x000fe20003f45270 */
[----:B------:R-:W-:-:S04]  /*10f0*/  IMAD.WIDE R24, R25, 0x4, R12 ;  /* 0x0000000419187825 */ /* 0x000fc800078e020c */
[----:B------:R-:W-:Y:S01]  /*1100*/  IMAD.WIDE R22, R23, 0x4, R12 ;  /* 0x0000000417167825 */ /* 0x000fe200078e020c */
[----:B------:R-:W-:Y:S01]  /*1110*/  IADD3 R11, PT, PT, R11, 0x8, RZ ;  /* 0x000000080b0b7810 */ /* 0x000fe20007ffe0ff */
[----:B--2---:R3:W-:Y:S04]  /*1120*/  REDG.E.ADD.STRONG.GPU desc[UR4][R24.64], R19 ;  /* 0x000000131800798e */ /* 0x0047e8000c12e104 */
[----:B------:R3:W-:Y:S02]  /*1130*/  REDG.E.ADD.STRONG.GPU desc[UR4][R22.64], R19 ;  /* 0x000000131600798e */ /* 0x0007e4000c12e104 */
[----:B------:R-:W-:Y:S05]  /*1140*/  @P2 BRA `(.L_x_13) ;  /* 0xfffffff000842947 */ /* 0x000fea000383ffff */
.L_x_12:
[----:B0-----:R-:W-:Y:S05]  /*1150*/  @!P0 EXIT ;  /* 0x000000000000894d */ /* 0x001fea0003800000 */
[----:B------:R-:W0:Y:S01]  /*1160*/  LDC R20, c[0x0][0x390] ;  /* 0x0000e400ff147b82 */ /* 0x000e220000000800 */
[----:B------:R-:W-:Y:S02]  /*1170*/  ISETP.GE.U32.AND P2, PT, R4, 0x4, PT ;  /* 0x000000040400780c */ /* 0x000fe40003f46070 */
[----:B0-----:R-:W-:-:S04]  /*1180*/  LOP3.LUT R11, R20, 0x3, RZ, 0xc0, !PT ;  /* 0x00000003140b7812 */ /* 0x001fc800078ec0ff */
[----:B------:R-:W-:-:S07]  /*1190*/  ISETP.NE.AND P0, PT, R11, RZ, PT ;  /* 0x000000ff0b00720c */ /* 0x000fce0003f05270 */
[----:B------:R-:W-:Y:S06]  /*11a0*/  @!P2 BRA `(.L_x_14) ;  /* 0x0000000400aca947 */ /* 0x000fec0003800000 */
[----:B------:R-:W-:-:S05]  /*11b0*/  IMAD.IADD R4, R5, 0x1, R2 ;  /* 0x0000000105047824 */ /* 0x000fca00078e0202 */
[----:B------:R-:W-:-:S05]  /*11c0*/  IABS R13, R4 ;  /* 0x00000004000d7213 */ /* 0x000fca0000000000 */
[----:B------:R-:W-:-:S05]  /*11d0*/  IMAD.HI.U32 R12, R9, R13, RZ ;  /* 0x0000000d090c7227 */ /* 0x000fca00078e00ff */
[----:B---3--:R-:W-:-:S05]  /*11e0*/  IADD3 R14, PT, PT, -R12, RZ, RZ ;  /* 0x000000ff0c0e7210 */ /* 0x008fca0007ffe1ff */
[----:B------:R-:W-:-:S05]  /*11f0*/  IMAD R13, R10, R14, R13 ;  /* 0x0000000e0a0d7224 */ /* 0x000fca00078e020d */
[----:B------:R-:W-:-:S13]  /*1200*/  ISETP.GT.U32.AND P3, PT, R8, R13, PT ;  /* 0x0000000d0800720c */ /* 0x000fda0003f64070 */
[----:B------:R-:W-:Y:S01]  /*1210*/  @!P3 IMAD.IADD R13, R13, 0x1, -R10 ;  /* 0x000000010d0db824 */ /* 0x000fe200078e0a0a */
[----:B------:R-:W-:-:S04]  /*1220*/  @!P3 IADD3 R12, PT, PT, R12, 0x1, RZ ;  /* 0x000000010c0cb810 */ /* 0x000fc80007ffe0ff */
[----:B------:R-:W-:Y:S02]  /*1230*/  ISETP.GE.U32.AND P2, PT, R13, R8, PT ;  /* 0x000000080d00720c */ /* 0x000fe40003f46070 */
[----:B------:R-:W-:-:S04]  /*1240*/  LOP3.LUT R13, R4, R21, RZ, 0x3c, !PT ;  /* 0x00000015040d7212 */ /* 0x000fc800078e3cff */
[----:B------:R-:W-:-:S07]  /*1250*/  ISETP.GE.AND P4, PT, R13, RZ, PT ;  /* 0x000000ff0d00720c */ /* 0x000fce0003f86270 */
[----:B------:R-:W-:-:S05]  /*1260*/  @P2 VIADD R12, R12, 0x1 ;  /* 0x000000010c0c2836 */ /* 0x000fca0000000000 */
[----:B------:R-:W-:Y:S02]  /*1270*/  MOV R14, R12 ;  /* 0x0000000c000e7202 */ /* 0x000fe40000000f00 */
[----:B------:R-:W0:Y:S03]  /*1280*/  LDC.64 R12, c[0x0][0x380] ;  /* 0x0000e000ff0c7b82 */ /* 0x000e260000000a00 */
[----:B------:R-:W-:-:S05]  /*1290*/  @!P4 IMAD.MOV R14, RZ, RZ, -R14 ;  /* 0x000000ffff0ec224 */ /* 0x000fca00078e0a0e */
[----:B------:R-:W-:-:S04]  /*12a0*/  SEL R17, R7, R14, !P1 ;  /* 0x0000000e07117207 */ /* 0x000fc80004800000 */
[----:B------:R-:W-:Y:S01]  /*12b0*/  IADD3 R16, PT, PT, -R17, RZ, RZ ;  /* 0x000000ff11107210 */ /* 0x000fe20007ffe1ff */
[----:B------:R-:W-:-:S04]  /*12c0*/  IMAD.IADD R17, R6, 0x1, R17 ;  /* 0x0000000106117824 */ /* 0x000fc800078e0211 */
[----:B------:R-:W-:-:S04]  /*12d0*/  IMAD R16, R21, R16, R4 ;  /* 0x0000001015107224 */ /* 0x000fc800078e0204 */
[----:B------:R-:W-:-:S04]  /*12e0*/  IMAD R15, R17, R0, R16 ;  /* 0x00000000110f7224 */ /* 0x000fc800078e0210 */
[----:B0-----:R-:W-:-:S05]  /*12f0*/  IMAD.WIDE R14, R15, 0x4, R12 ;  /* 0x000000040f0e7825 */ /* 0x001fca00078e020c */
[----:B------:R0:W2:Y:S01]  /*1300*/  LDG.E R25, desc[UR4][R14.64] ;  /* 0x000000040e197981 */ /* 0x0000a2000c1e1900 */
        /* <DEDUP_REMOVED lines=10> */
[----:B------:R-:W-:Y:S01]  /*13b0*/  ISETP.GE.AND P4, PT, R19, RZ, PT ;  /* 0x000000ff1300720c */ /* 0x000fe20003f86270 */
[----:B------:R-:W-:Y:S01]  /*13c0*/  IMAD R19, R17, R0, R21 ;  /* 0x0000000011137224 */ /* 0x000fe200078e0215 */
[----:B------:R-:W-:-:S05]  /*13d0*/  IADD3 R17, PT, PT, R16, R3, RZ ;  /* 0x0000000310117210 */ /* 0x000fca0007ffe0ff */
[----:B------:R-:W-:Y:S01]  /*13e0*/  @P2 IADD3 R18, PT, PT, R18, 0x1, RZ ;  /* 0x0000000112122810 */ /* 0x000fe20007ffe0ff */
[----:B------:R-:W-:-:S05]  /*13f0*/  IMAD.WIDE R16, R17, 0x4, R12 ;  /* 0x0000000411107825 */ /* 0x000fca00078e020c */
[----:B------:R-:W-:-:S05]  /*1400*/  @!P4 IMAD.MOV R18, RZ, RZ, -R18 ;  /* 0x000000ffff12c224 */ /* 0x000fca00078e0a12 */
[----:B------:R-:W-:Y:S01]  /*1410*/  SEL R23, R7, R18, !P1 ;  /* 0x0000001207177207 */ /* 0x000fe20004800000 */
[----:B------:R-:W-:-:S03]  /*1420*/  IMAD.WIDE R18, R19, 0x4, R12 ;  /* 0x0000000413127825 */ /* 0x000fc600078e020c */
[----:B------:R-:W-:Y:S01]  /*1430*/  IADD3 R22, PT, PT, -R23, RZ, RZ ;  /* 0x000000ff17167210 */ /* 0x000fe20007ffe1ff */
[----:B------:R-:W-:-:S04]  /*1440*/  IMAD.IADD R23, R6, 0x1, R23 ;  /* 0x0000000106177824 */ /* 0x000fc800078e0217 */
[----:B------:R-:W-:-:S04]  /*1450*/  IMAD R22, R21, R22, R24 ;  /* 0x0000001615167224 */ /* 0x000fc800078e0218 */
[----:B0-----:R-:W-:-:S04]  /*1460*/  IMAD R15, R23, R0, R22 ;  /* 0x00000000170f7224 */ /* 0x001fc800078e0216 */
[----:B------:R-:W-:Y:S01]  /*1470*/  IMAD.WIDE R14, R15, 0x4, R12 ;  /* 0x000000040f0e7825 */ /* 0x000fe200078e020c */
[----:B--2---:R-:W-:Y:S04]  /*1480*/  REDG.E.ADD.STRONG.GPU desc[UR4][R18.64], R25 ;  /* 0x000000191200798e */ /* 0x004fe8000c12e104 */
[----:B------:R0:W-:Y:S04]  /*1490*/  REDG.E.ADD.STRONG.GPU desc[UR4][R16.64], R25 ;  /* 0x000000191000798e */ /* 0x0001e8000c12e104 */
[----:B------:R1:W2:Y:S01]  /*14a0*/  LDG.E R27, desc[UR4][R14.64] ;  /* 0x000000040e1b7981 */ /* 0x0002a2000c1e1900 */
[----:B------:R-:W-:-:S05]  /*14b0*/  VIADD R28, R4, 0x2 ;  /* 0x00000002041c7836 */ /* 0x000fca0000000000 */
[----:B------:R-:W-:Y:S02]  /*14c0*/  IABS R29, R28 ;  /* 0x0000001c001d7213 */ /* 0x000fe40000000000 */
[----:B0-----:R-:W-:Y:S01]  /*14d0*/  LOP3.LUT R16, R28, R21, RZ, 0x3c, !PT ;  /* 0x000000151c107212 */ /* 0x001fe200078e3cff */
[----:B-1----:R-:W-:Y:S01]  /*14e0*/  IMAD R15, R23, R0, R21 ;  /* 0x00000000170f7224 */ /* 0x002fe200078e0215 */
[----:B------:R-:W-:Y:S01]  /*14f0*/  IADD3 R17, PT, PT, R22, R3, RZ ;  /* 0x0000000316117210 */ /* 0x000fe20007ffe0ff */
        /* <DEDUP_REMOVED lines=24> */
[----:B------:R-:W-:Y:S02]  /*1680*/  LOP3.LUT R14, R26, R21, RZ, 0x3c, !PT ;  /* 0x000000151a0e7212 */ /* 0x000fe400078e3cff */
[----:B-1----:R-:W-:Y:S01]  /*1690*/  IADD3 R17, PT, PT, R24, R3, RZ ;  /* 0x0000000318117210 */ /* 0x002fe20007ffe0ff */
[----:B------:R-:W-:Y:S01]  /*16a0*/  IMAD.HI.U32 R4, R9, R23, RZ ;  /* 0x0000001709047227 */ /* 0x000fe200078e00ff */
[----:B------:R-:W-:-:S03]  /*16b0*/  ISETP.GE.AND P4, PT, R14, RZ, PT ;  /* 0x000000ff0e00720c */ /* 0x000fc60003f86270 */
[----:B------:R-:W-:Y:S01]  /*16c0*/  IMAD.WIDE R14, R15, 0x4, R12 ;  /* 0x000000040f0e7825 */ /* 0x000fe200078e020c */
[----:B------:R-:W-:-:S03]  /*16d0*/  IADD3 R22, PT, PT, -R4, RZ, RZ ;  /* 0x000000ff04167210 */ /* 0x000fc60007ffe1ff */
[----:B------:R-:W-:-:S04]  /*16e0*/  IMAD.WIDE R16, R17, 0x4, R12 ;  /* 0x0000000411107825 */ /* 0x000fc800078e020c */
[----:B------:R-:W-:-:S05]  /*16f0*/  IMAD R23, R10, R22, R23 ;  /* 0x000000160a177224 */ /* 0x000fca00078e0217 */
[----:B------:R-:W-:-:S13]  /*1700*/  ISETP.GT.U32.AND P3, PT, R8, R23, PT ;  /* 0x000000170800720c */ /* 0x000fda0003f64070 */
[----:B------:R-:W-:Y:S01]  /*1710*/  @!P3 IADD3 R23, PT, PT, R23, -R10, RZ ;  /* 0x8000000a1717b210 */ /* 0x000fe20007ffe0ff */
[----:B------:R-:W-:-:S03]  /*1720*/  @!P3 VIADD R4, R4, 0x1 ;  /* 0x000000010404b836 */ /* 0x000fc60000000000 */
[----:B------:R-:W-:-:S13]  /*1730*/  ISETP.GE.U32.AND P2, PT, R23, R8, PT ;  /* 0x000000081700720c */ /* 0x000fda0003f46070 */
[----:B------:R-:W-:-:S04]  /*1740*/  @P2 IADD3 R4, PT, PT, R4, 0x1, RZ ;  /* 0x0000000104042810 */ /* 0x000fc80007ffe0ff */
[----:B------:R-:W-:-:S04]  /*1750*/  @!P4 IADD3 R4, PT, PT, -R4, RZ, RZ ;  /* 0x000000ff0404c210 */ /* 0x000fc80007ffe1ff */
[----:B------:R-:W-:-:S05]  /*1760*/  SEL R23, R7, R4, !P1 ;  /* 0x0000000407177207 */ /* 0x000fca0004800000 */
[----:B------:R-:W-:Y:S01]  /*1770*/  IMAD.MOV R4, RZ, RZ, -R23 ;  /* 0x000000ffff047224 */ /* 0x000fe200078e0a17 */
[----:B------:R-:W-:-:S03]  /*1780*/  IADD3 R23, PT, PT, R6, R23, RZ ;  /* 0x0000001706177210 */ /* 0x000fc60007ffe0ff */
[----:B------:R-:W-:-:S04]  /*1790*/  IMAD R4, R21, R4, R26 ;  /* 0x0000000415047224 */ /* 0x000fc800078e021a */
[----:B--2---:R-:W-:-:S04]  /*17a0*/  IMAD R19, R23, R0, R4 ;  /* 0x0000000017137224 */ /* 0x004fc800078e0204 */
[----:B------:R-:W-:Y:S01]  /*17b0*/  IMAD.WIDE R18, R19, 0x4, R12 ;  /* 0x0000000413127825 */ /* 0x000fe200078e020c */
[----:B---3--:R0:W-:Y:S04]  /*17c0*/  REDG.E.ADD.STRONG.GPU desc[UR4][R14.64], R29 ;  /* 0x0000001d0e00798e */ /* 0x0081e8000c12e104 */
[----:B------:R0:W-:Y:S04]  /*17d0*/  REDG.E.ADD.STRONG.GPU desc[UR4][R16.64], R29 ;  /* 0x0000001d1000798e */ /* 0x0001e8000c12e104 */
[----:B------:R-:W2:Y:S01]  /*17e0*/  LDG.E R19, desc[UR4][R18.64] ;  /* 0x0000000412137981 */ /* 0x000ea2000c1e1900 */
[----:B------:R-:W-:-:S02]  /*17f0*/  IMAD R23, R23, R0, R21 ;  /* 0x0000000017177224 */ /* 0x000fc400078e0215 */
[----:B------:R-:W-:Y:S02]  /*1800*/  IMAD.IADD R25, R4, 0x1, R3 ;  /* 0x0000000104197824 */ /* 0x000fe400078e0203 */
[----:B------:R-:W-:-:S04]  /*1810*/  IMAD.WIDE R22, R23, 0x4, R12 ;  /* 0x0000000417167825 */ /* 0x000fc800078e020c */
[----:B------:R-:W-:Y:S01]  /*1820*/  IMAD.WIDE R12, R25, 0x4, R12 ;  /* 0x00000004190c7825 */ /* 0x000fe200078e020c */
[----:B--2---:R0:W-:Y:S04]  /*1830*/  REDG.E.ADD.STRONG.GPU desc[UR4][R22.64], R19 ;  /* 0x000000131600798e */ /* 0x0041e8000c12e104 */
[----:B------:R0:W-:Y:S01]  /*1840*/  REDG.E.ADD.STRONG.GPU desc[UR4][R12.64], R19 ;  /* 0x000000130c00798e */ /* 0x0001e2000c12e104 */
[----:B------:R-:W-:-:S07]  /*1850*/  IADD3 R2, PT, PT, R2, 0x4, RZ ;  /* 0x0000000402027810 */ /* 0x000fce0007ffe0ff */
.L_x_14:
[----:B------:R-:W-:Y:S05]  /*1860*/  @!P0 EXIT ;  /* 0x000000000000894d */ /* 0x000fea0003800000 */
[----:B------:R-:W-:Y:S02]  /*1870*/  ISETP.NE.AND P2, PT, R11, 0x1, PT ;  /* 0x000000010b00780c */ /* 0x000fe40003f45270 */
[----:B------:R-:W-:-:S04]  /*1880*/  LOP3.LUT R20, R20, 0x1, RZ, 0xc0, !PT ;  /* 0x0000000114147812 */ /* 0x000fc800078ec0ff */
[----:B------:R-:W-:-:S07]  /*1890*/  ISETP.NE.U32.AND P0, PT, R20, 0x1, PT ;  /* 0x000000011400780c */ /* 0x000fce0003f05070 */
[----:B------:R-:W-:Y:S06]  /*18a0*/  @!P2 BRA `(.L_x_15) ;  /* 0x0000000000d8a947 */ /* 0x000fec0003800000 */
[----:B0--3--:R-:W-:-:S04]  /*18b0*/  IADD3 R22, PT, PT, R5, R2, RZ ;  /* 0x0000000205167210 */ /* 0x009fc80007ffe0ff */
[----:B------:R-:W-:-:S05]  /*18c0*/  IABS R11, R22 ;  /* 0x00000016000b7213 */ /* 0x000fca0000000000 */
[----:B------:R-:W-:-:S04]  /*18d0*/  IMAD.HI.U32 R4, R9, R11, RZ ;  /* 0x0000000b09047227 */ /* 0x000fc800078e00ff */
[----:B------:R-:W-:-:S04]  /*18e0*/  IMAD.MOV R12, RZ, RZ, -R4 ;  /* 0x000000ffff0c7224 */ /* 0x000fc800078e0a04 */
[----:B------:R-:W-:Y:S02]  /*18f0*/  IMAD R11, R10, R12, R11 ;  /* 0x0000000c0a0b7224 */ /* 0x000fe400078e020b */
[----:B------:R-:W0:Y:S03]  /*1900*/  LDC.64 R12, c[0x0][0x380] ;  /* 0x0000e000ff0c7b82 */ /* 0x000e260000000a00 */
[----:B------:R-:W-:-:S13]  /*1910*/  ISETP.GT.U32.AND P3, PT, R8, R11, PT ;  /* 0x0000000b0800720c */ /* 0x000fda0003f64070 */
[----:B------:R-:W-:Y:S02]  /*1920*/  @!P3 IADD3 R11, PT, PT, R11, -R10, RZ ;  /* 0x8000000a0b0bb210 */ /* 0x000fe40007ffe0ff */
[----:B------:R-:W-:Y:S02]  /*1930*/  @!P3 IADD3 R4, PT, PT, R4, 0x1, RZ ;  /* 0x000000010404b810 */ /* 0x000fe40007ffe0ff */
[----:B------:R-:W-:Y:S02]  /*1940*/  ISETP.GE.U32.AND P2, PT, R11, R8, PT ;  /* 0x000000080b00720c */ /* 0x000fe40003f46070 */
[----:B------:R-:W-:-:S04]  /*1950*/  LOP3.LUT R11, R22, R21, RZ, 0x3c, !PT ;  /* 0x00000015160b7212 */ /* 0x000fc800078e3cff */
[----:B------:R-:W-:-:S07]  /*1960*/  ISETP.GE.AND P4, PT, R11, RZ, PT ;  /* 0x000000ff0b00720c */ /* 0x000fce0003f86270 */
[----:B------:R-:W-:-:S06]  /*1970*/  @P2 VIADD R4, R4, 0x1 ;  /* 0x0000000104042836 */ /* 0x000fcc0000000000 */
[----:B------:R-:W-:-:S04]  /*1980*/  @!P4 IADD3 R4, PT, PT, -R4, RZ, RZ ;  /* 0x000000ff0404c210 */ /* 0x000fc80007ffe1ff */
[----:B------:R-:W-:-:S04]  /*1990*/  SEL R15, R7, R4, !P1 ;  /* 0x00000004070f7207 */ /* 0x000fc80004800000 */
[----:B------:R-:W-:Y:S01]  /*19a0*/  IADD3 R4, PT, PT, -R15, RZ, RZ ;  /* 0x000000ff0f047210 */ /* 0x000fe20007ffe1ff */
[----:B------:R-:W-:-:S04]  /*19b0*/  IMAD.IADD R15, R6, 0x1, R15 ;  /* 0x00000001060f7824 */ /* 0x000fc800078e020f */
[----:B------:R-:W-:-:S04]  /*19c0*/  IMAD R4, R21, R4, R22 ;  /* 0x0000000415047224 */ /* 0x000fc800078e0216 */
[----:B------:R-:W-:-:S04]  /*19d0*/  IMAD R17, R15, R0, R4 ;  /* 0x000000000f117224 */ /* 0x000fc800078e0204 */
[----:B0-----:R-:W-:-:S05]  /*19e0*/  IMAD.WIDE R16, R17, 0x4, R12 ;  /* 0x0000000411107825 */ /* 0x001fca00078e020c */
[----:B------:R0:W2:Y:S01]  /*19f0*/  LDG.E R11, desc[UR4][R16.64] ;  /* 0x00000004100b7981 */ /* 0x0000a2000c1e1900 */
[----:B------:R-:W-:Y:S01]  /*1a00*/  IADD3 R22, PT, PT, R22, 0x1, RZ ;  /* 0x0000000116167810 */ /* 0x000fe20007ffe0ff */
[----:B------:R-:W-:-:S03]  /*1a10*/  IMAD R15, R15, R0, R21 ;  /* 0x000000000f0f7224 */ /* 0x000fc600078e0215 */
        /* <DEDUP_REMOVED lines=9> */
[----:B------:R-:W-:-:S13]  /*1ab0*/  ISETP.GE.U32.AND P2, PT, R19, R8, PT ;  /* 0x000000081300720c */ /* 0x000fda0003f46070 */
[----:B------:R-:W-:-:S05]  /*1ac0*/  @P2 IADD3 R14, PT, PT, R14, 0x1, RZ ;  /* 0x000000010e0e2810 */ /* 0x000fca0007ffe0ff */
[----:B------:R-:W-:-:S05]  /*1ad0*/  @!P4 IMAD.MOV R14, RZ, RZ, -R14 ;  /* 0x000000ffff0ec224 */ /* 0x000fca00078e0a0e */
[----:B0-----:R-:W-:Y:S01]  /*1ae0*/  SEL R17, R7, R14, !P1 ;  /* 0x0000000e07117207 */ /* 0x001fe20004800000 */
[----:B------:R-:W-:-:S03]  /*1af0*/  IMAD.WIDE R14, R15, 0x4, R12 ;  /* 0x000000040f0e7825 */ /* 0x000fc600078e020c */
[----:B------:R-:W-:Y:S02]  /*1b00*/  IADD3 R20, PT, PT, -R17, RZ, RZ ;  /* 0x000000ff11147210 */ /* 0x000fe40007ffe1ff */
[----:B------:R-:W-:Y:S01]  /*1b10*/  IADD3 R23, PT, PT, R6, R17, RZ ;  /* 0x0000001106177210 */ /* 0x000fe20007ffe0ff */
[----:B------:R-:W-:Y:S02]  /*1b20*/  IMAD.IADD R17, R4, 0x1, R3 ;  /* 0x0000000104117824 */ /* 0x000fe400078e0203 */
[----:B------:R-:W-:Y:S02]  /*1b30*/  IMAD R20, R21, R20, R22 ;  /* 0x0000001415147224 */ /* 0x000fe400078e0216 */
[----:B------:R-:W-:-:S04]  /*1b40*/  IMAD.WIDE R16, R17, 0x4, R12 ;  /* 0x0000000411107825 */ /* 0x000fc800078e020c */
[----:B------:R-:W-:-:S04]  /*1b50*/  IMAD R19, R23, R0, R20 ;  /* 0x0000000017137224 */ /* 0x000fc800078e0214 */
[----:B------:R-:W-:Y:S01]  /*1b60*/  IMAD.WIDE R18, R19, 0x4, R12 ;  /* 0x0000000413127825 */ /* 0x000fe200078e020c */
[----:B--2---:R1:W-:Y:S04]  /*1b70*/  REDG.E.ADD.STRONG.GPU desc[UR4][R14.64], R11 ;  /* 0x0000000b0e00798e */ /* 0x0043e8000c12e104 */
[----:B------:R1:W-:Y:S04]  /*1b80*/  REDG.E.ADD.STRONG.GPU desc[UR4][R16.64], R11 ;  /* 0x0000000b1000798e */ /* 0x0003e8000c12e104 */
[----:B------:R-:W2:Y:S01]  /*1b90*/  LDG.E R19, desc[UR4][R18.64] ;  /* 0x0000000412137981 */ /* 0x000ea2000c1e1900 */
[----:B------:R-:W-:Y:S01]  /*1ba0*/  IMAD R23, R23, R0, R21 ;  /* 0x0000000017177224 */ /* 0x000fe200078e0215 */
[----:B------:R-:W-:-:S03]  /*1bb0*/  IADD3 R25, PT, PT, R20, R3, RZ ;  /* 0x0000000314197210 */ /* 0x000fc60007ffe0ff */
[----:B------:R-:W-:-:S04]  /*1bc0*/  IMAD.WIDE R22, R23, 0x4, R12 ;  /* 0x0000000417167825 */ /* 0x000fc800078e020c */
[----:B------:R-:W-:Y:S01]  /*1bd0*/  IMAD.WIDE R12, R25, 0x4, R12 ;  /* 0x00000004190c7825 */ /* 0x000fe200078e020c */
[----:B--2---:R1:W-:Y:S04]  /*1be0*/  REDG.E.ADD.STRONG.GPU desc[UR4][R22.64], R19 ;  /* 0x000000131600798e */ /* 0x0043e8000c12e104 */
[----:B------:R1:W-:Y:S01]  /*1bf0*/  REDG.E.ADD.STRONG.GPU desc[UR4][R12.64], R19 ;  /* 0x000000130c00798e */ /* 0x0003e2000c12e104 */
[----:B------:R-:W-:-:S07]  /*1c00*/  IADD3 R2, PT, PT, R2, 0x2, RZ ;  /* 0x0000000202027810 */ /* 0x000fce0007ffe0ff */
.L_x_15:
[----:B------:R-:W-:Y:S05]  /*1c10*/  @P0 EXIT ;  /* 0x000000000000094d */ /* 0x000fea0003800000 */
[----:B01----:R-:W-:-:S05]  /*1c20*/  IMAD.IADD R12, R5, 0x1, R2 ;  /* 0x00000001050c7824 */ /* 0x003fca00078e0202 */
[----:B------:R-:W-:-:S05]  /*1c30*/  IABS R5, R12 ;  /* 0x0000000c00057213 */ /* 0x000fca0000000000 */
[----:B------:R-:W-:-:S05]  /*1c40*/  IMAD.HI.U32 R9, R9, R5, RZ ;  /* 0x0000000509097227 */ /* 0x000fca00078e00ff */
[----:B------:R-:W-:-:S05]  /*1c50*/  IADD3 R2, PT, PT, -R9, RZ, RZ ;  /* 0x000000ff09027210 */ /* 0x000fca0007ffe1ff */
[----:B------:R-:W-:Y:S01]  /*1c60*/  IMAD R5, R10, R2, R5 ;  /* 0x000000020a057224 */ /* 0x000fe200078e0205 */
[----:B------:R-:W-:-:S04]  /*1c70*/  LOP3.LUT R2, R12, R21, RZ, 0x3c, !PT ;  /* 0x000000150c027212 */ /* 0x000fc800078e3cff */
[----:B------:R-:W-:Y:S02]  /*1c80*/  ISETP.GT.U32.AND P2, PT, R8, R5, PT ;  /* 0x000000050800720c */ /* 0x000fe40003f44070 */
[----:B------:R-:W-:-:S11]  /*1c90*/  ISETP.GE.AND P3, PT, R2, RZ, PT ;  /* 0x000000ff0200720c */ /* 0x000fd60003f66270 */
[----:B------:R-:W-:Y:S01]  /*1ca0*/  @!P2 IADD3 R5, PT, PT, R5, -R10, RZ ;  /* 0x8000000a0505a210 */ /* 0x000fe20007ffe0ff */
[----:B------:R-:W-:-:S03]  /*1cb0*/  @!P2 VIADD R9, R9, 0x1 ;  /* 0x000000010909a836 */ /* 0x000fc60000000000 */
[----:B------:R-:W-:Y:S02]  /*1cc0*/  ISETP.GE.U32.AND P0, PT, R5, R8, PT ;  /* 0x000000080500720c */ /* 0x000fe40003f06070 */
[----:B------:R-:W0:Y:S11]  /*1cd0*/  LDC.64 R4, c[0x0][0x380] ;  /* 0x0000e000ff047b82 */ /* 0x000e360000000a00 */
[----:B------:R-:W-:-:S04]  /*1ce0*/  @P0 IADD3 R9, PT, PT, R9, 0x1, RZ ;  /* 0x0000000109090810 */ /* 0x000fc80007ffe0ff */
[----:B------:R-:W-:-:S04]  /*1cf0*/  @!P3 IADD3 R9, PT, PT, -R9, RZ, RZ ;  /* 0x000000ff0909b210 */ /* 0x000fc80007ffe1ff */
[----:B------:R-:W-:-:S04]  /*1d00*/  SEL R7, R7, R9, !P1 ;  /* 0x0000000907077207 */ /* 0x000fc80004800000 */
[----:B------:R-:W-:Y:S01]  /*1d10*/  IADD3 R9, PT, PT, R6, R7, RZ ;  /* 0x0000000706097210 */ /* 0x000fe20007ffe0ff */
[----:B------:R-:W-:-:S04]  /*1d20*/  IMAD.MOV R2, RZ, RZ, -R7 ;  /* 0x000000ffff027224 */ /* 0x000fc800078e0a07 */
[----:B------:R-:W-:-:S04]  /*1d30*/  IMAD R2, R21, R2, R12 ;  /* 0x0000000215027224 */ /* 0x000fc800078e020c */
[----:B------:R-:W-:-:S04]  /*1d40*/  IMAD R7, R9, R0, R2 ;  /* 0x0000000009077224 */ /* 0x000fc800078e0202 */
[----:B0-----:R-:W-:-:S06]  /*1d50*/  IMAD.WIDE R6, R7, 0x4, R4 ;  /* 0x0000000407067825 */ /* 0x001fcc00078e0204 */
[----:B------:R-:W2:Y:S01]  /*1d60*/  LDG.E R7, desc[UR4][R6.64] ;  /* 0x0000000406077981 */ /* 0x000ea2000c1e1900 */
[----:B------:R-:W-:Y:S01]  /*1d70*/  IMAD R9, R9, R0, R21 ;  /* 0x0000000009097224 */ /* 0x000fe200078e0215 */
[----:B------:R-:W-:-:S03]  /*1d80*/  IADD3 R11, PT, PT, R2, R3, RZ ;  /* 0x00000003020b7210 */ /* 0x000fc60007ffe0ff */
[----:B------:R-:W-:-:S04]  /*1d90*/  IMAD.WIDE R2, R9, 0x4, R4 ;  /* 0x0000000409027825 */ /* 0x000fc800078e0204 */
[----:B------:R-:W-:Y:S01]  /*1da0*/  IMAD.WIDE R4, R11, 0x4, R4 ;  /* 0x000000040b047825 */ /* 0x000fe200078e0204 */
[----:B--2---:R-:W-:Y:S04]  /*1db0*/  REDG.E.ADD.STRONG.GPU desc[UR4][R2.64], R7 ;  /* 0x000000070200798e */ /* 0x004fe8000c12e104 */
[----:B------:R-:W-:Y:S01]  /*1dc0*/  REDG.E.ADD.STRONG.GPU desc[UR4][R4.64], R7 ;  /* 0x000000070400798e */ /* 0x000fe2000c12e104 */
[----:B------:R-:W-:Y:S05]  /*1dd0*/  EXIT ;  /* 0x000000000000794d */ /* 0x000fea0003800000 */
.L_x_16:
        /* <DEDUP_REMOVED lines=10> */
.L_x_19:


//--------------------- .nv.global.init           --------------------------
	.section	.nv.global.init,"aw",@progbits
	.align	4
.nv.global.init:
	.type		min_el,@object
	.size		min_el,(.L_0 - min_el)
min_el:
        /*0000*/ 	.byte	0xff, 0xff, 0xff, 0x7f
.L_0:


//--------------------- .nv.shared.reserved.0     --------------------------
	.section	.nv.shared.reserved.0,"aw",@nobits
	.weak		__nv_reservedSMEM_offset_0_alias
	.size		__nv_reservedSMEM_offset_0_alias, 0, 64
	.other		__nv_reservedSMEM_offset_0_alias,@"STO_CUDA_RESERVED_SHARED STV_DEFAULT"
__nv_reservedSMEM_offset_0_alias:
	.zero		0
	.zero		64


//--------------------- .nv.constant0._Z9updateMinPiiii --------------------------
	.section	.nv.constant0._Z9updateMinPiiii,"a",@progbits
	.sectionflags	@""
	.align	4
.nv.constant0._Z9updateMinPiiii:
	.zero		916


//--------------------- .nv.constant0._Z7findMinPiiii --------------------------
	.section	.nv.constant0._Z7findMinPiiii,"a",@progbits
	.sectionflags	@""
	.align	4
.nv.constant0._Z7findMinPiiii:
	.zero		916


//--------------------- .nv.constant0._Z8sumRandCPiiii --------------------------
	.section	.nv.constant0._Z8sumRandCPiiii,"a",@progbits
	.sectionflags	@""
	.align	4
.nv.constant0._Z8sumRandCPiiii:
	.zero		916


//--------------------- SYMBOLS --------------------------

	.type		.nv.reservedSmem.offset0,@object
	.size		.nv.reservedSmem.offset0,0x4
